	.target	sm_90a

	.elftype	@"ET_EXEC"


//--------------------- .note.nv.tkinfo           --------------------------
	.section	.note.nv.tkinfo,"",@"SHT_NOTE"
	.sectionflags	@"SHF_NOTE_NV_TKINFO"
	.tkinfo
        /*0018*/ 	.word	0x00000002
        /*0030*/ 	.string	""
        /*0030*/ 	.string	"ptxas"
        /*0030*/ 	.string	"Cuda compilation tools, release 13.0, V13.0.88"
        /*0030*/ 	.string	"Build cuda_13.0.r13.0/compiler.36424714_0"
        /*0030*/ 	.string	"-arch sm_90a -m 64 "



//--------------------- .note.nv.cuinfo           --------------------------
	.section	.note.nv.cuinfo,"",@"SHT_NOTE"
	.sectionflags	@"SHF_NOTE_NV_CUINFO"
        /*0018*/ 	.short	0x0002
        /*001a*/ 	.short	0x005a
        /*001c*/ 	.short	0x0082
	.zero		2


//--------------------- .nv.info                  --------------------------
	.section	.nv.info,"",@"SHT_CUDA_INFO"
	.align	4


	//----- nvinfo : EIATTR_REGCOUNT
	.align		4
        /*0000*/ 	.byte	0x04, 0x2f
        /*0002*/ 	.short	(.L_15 - .L_14)
	.align		4
.L_14:
        /*0004*/ 	.word	index@(_ZN7cutlass13device_kernelINS_4gemm6kernel13GemmUniversalIN4cute5tupleIJiiiiEEENS1_10collective13CollectiveMmaINS1_34MainloopSm90TmaGmmaWarpSpecializedILi2ENS5_IJNS4_1CILi2EEENSA_ILi1EEESC_EEENS1_35KernelTmaWarpSpecializedCooperativeEEENS5_IJNSA_ILi128EEENSA_ILi512EEESG_EEEaNS5_IJlSC_lEEEaSJ_NS4_8TiledMMAINS4_8MMA_AtomIJNS4_4SM904GMMA27MMA_64x256x32_S32S8S8_SS_TNEEEENS4_6LayoutISD_NS5_IJSC_NSA_ILi0EEESR_EEEEENS5_IJNS4_10UnderscoreESU_SU_EEEEENS4_13SM90_TMA_LOADENS4_14ComposedLayoutINS4_7SwizzleILi3ELi4ELi3EEENS4_18smem_ptr_flag_bitsILi8EEENSQ_INS5_IJNSA_ILi8EEESG_EEENS5_IJSG_SC_EEEEEEEvNS4_8identityENS4_23SM90_TMA_LOAD_MULTICASTES17_vS18_EENS_8epilogue10collective6detail29Sm90TmaWarpSpecializedAdapterINS1C_15DefaultEpilogueIaSJ_SJ_NS1B_6thread17LinearCombinationIaLi1EiiLNS1G_9ScaleType4KindE0ELNS_15FloatRoundStyleE2EaEENS1_15EpilogueDefaultEEEEEvvEEEEvNT_6ParamsE)
        /*0008*/ 	.word	0x000000a8


	//----- nvinfo : EIATTR_FRAME_SIZE
	.align		4
.L_15:
        /*000c*/ 	.byte	0x04, 0x11
        /*000e*/ 	.short	(.L_17 - .L_16)
	.align		4
.L_16:
        /*0010*/ 	.word	index@(_ZN7cutlass13device_kernelINS_4gemm6kernel13GemmUniversalIN4cute5tupleIJiiiiEEENS1_10collective13CollectiveMmaINS1_34MainloopSm90TmaGmmaWarpSpecializedILi2ENS5_IJNS4_1CILi2EEENSA_ILi1EEESC_EEENS1_35KernelTmaWarpSpecializedCooperativeEEENS5_IJNSA_ILi128EEENSA_ILi512EEESG_EEEaNS5_IJlSC_lEEEaSJ_NS4_8TiledMMAINS4_8MMA_AtomIJNS4_4SM904GMMA27MMA_64x256x32_S32S8S8_SS_TNEEEENS4_6LayoutISD_NS5_IJSC_NSA_ILi0EEESR_EEEEENS5_IJNS4_10UnderscoreESU_SU_EEEEENS4_13SM90_TMA_LOADENS4_14ComposedLayoutINS4_7SwizzleILi3ELi4ELi3EEENS4_18smem_ptr_flag_bitsILi8EEENSQ_INS5_IJNSA_ILi8EEESG_EEENS5_IJSG_SC_EEEEEEEvNS4_8identityENS4_23SM90_TMA_LOAD_MULTICASTES17_vS18_EENS_8epilogue10collective6detail29Sm90TmaWarpSpecializedAdapterINS1C_15DefaultEpilogueIaSJ_SJ_NS1B_6thread17LinearCombinationIaLi1EiiLNS1G_9ScaleType4KindE0ELNS_15FloatRoundStyleE2EaEENS1_15EpilogueDefaultEEEEEvvEEEEvNT_6ParamsE)
        /*0014*/ 	.word	0x000007a8


	//----- nvinfo : EIATTR_MIN_STACK_SIZE
	.align		4
.L_17:
        /*0018*/ 	.byte	0x04, 0x12
        /*001a*/ 	.short	(.L_19 - .L_18)
	.align		4
.L_18:
        /*001c*/ 	.word	index@(_ZN7cutlass13device_kernelINS_4gemm6kernel13GemmUniversalIN4cute5tupleIJiiiiEEENS1_10collective13CollectiveMmaINS1_34MainloopSm90TmaGmmaWarpSpecializedILi2ENS5_IJNS4_1CILi2EEENSA_ILi1EEESC_EEENS1_35KernelTmaWarpSpecializedCooperativeEEENS5_IJNSA_ILi128EEENSA_ILi512EEESG_EEEaNS5_IJlSC_lEEEaSJ_NS4_8TiledMMAINS4_8MMA_AtomIJNS4_4SM904GMMA27MMA_64x256x32_S32S8S8_SS_TNEEEENS4_6LayoutISD_NS5_IJSC_NSA_ILi0EEESR_EEEEENS5_IJNS4_10UnderscoreESU_SU_EEEEENS4_13SM90_TMA_LOADENS4_14ComposedLayoutINS4_7SwizzleILi3ELi4ELi3EEENS4_18smem_ptr_flag_bitsILi8EEENSQ_INS5_IJNSA_ILi8EEESG_EEENS5_IJSG_SC_EEEEEEEvNS4_8identityENS4_23SM90_TMA_LOAD_MULTICASTES17_vS18_EENS_8epilogue10collective6detail29Sm90TmaWarpSpecializedAdapterINS1C_15DefaultEpilogueIaSJ_SJ_NS1B_6thread17LinearCombinationIaLi1EiiLNS1G_9ScaleType4KindE0ELNS_15FloatRoundStyleE2EaEENS1_15EpilogueDefaultEEEEEvvEEEEvNT_6ParamsE)
        /*0020*/ 	.word	0x000007a8
.L_19:


//--------------------- .nv.compat                --------------------------
	.section	.nv.compat,"",@"SHT_CUDA_COMPAT_INFO"
	.align	4
        /*0000*/ 	.byte	0x02, 0x09, 0x01, 0x00, 0x02, 0x02, 0x04, 0x00, 0x02, 0x05, 0x05, 0x00, 0x03, 0x07, 0x01, 0x01
        /*0010*/ 	.byte	0x02, 0x03, 0x01, 0x00, 0x02, 0x06, 0x01, 0x00, 0x04, 0x0b, 0x08, 0x00, 0x00, 0x00, 0x00, 0x00
        /*0020*/ 	.byte	0x00, 0x00, 0x00, 0x00


//--------------------- .nv.info._ZN7cutlass13device_kernelINS_4gemm6kernel13GemmUniversalIN4cute5tupleIJiiiiEEENS1_10collective13CollectiveMmaINS1_34MainloopSm90TmaGmmaWarpSpecializedILi2ENS5_IJNS4_1CILi2EEENSA_ILi1EEESC_EEENS1_35KernelTmaWarpSpecializedCooperativeEEENS5_IJNSA_ILi128EEENSA_ILi512EEESG_EEEaNS5_IJlSC_lEEEaSJ_NS4_8TiledMMAINS4_8MMA_AtomIJNS4_4SM904GMMA27MMA_64x256x32_S32S8S8_SS_TNEEEENS4_6LayoutISD_NS5_IJSC_NSA_ILi0EEESR_EEEEENS5_IJNS4_10UnderscoreESU_SU_EEEEENS4_13SM90_TMA_LOADENS4_14ComposedLayoutINS4_7SwizzleILi3ELi4ELi3EEENS4_18smem_ptr_flag_bitsILi8EEENSQ_INS5_IJNSA_ILi8EEESG_EEENS5_IJSG_SC_EEEEEEEvNS4_8identityENS4_23SM90_TMA_LOAD_MULTICASTES17_vS18_EENS_8epilogue10collective6detail29Sm90TmaWarpSpecializedAdapterINS1C_15DefaultEpilogueIaSJ_SJ_NS1B_6thread17LinearCombinationIaLi1EiiLNS1G_9ScaleType4KindE0ELNS_15FloatRoundStyleE2EaEENS1_15EpilogueDefaultEEEEEvvEEEEvNT_6ParamsE --------------------------
	.section	.nv.info._ZN7cutlass13device_kernelINS_4gemm6kernel13GemmUniversalIN4cute5tupleIJiiiiEEENS1_10collective13CollectiveMmaINS1_34MainloopSm90TmaGmmaWarpSpecializedILi2ENS5_IJNS4_1CILi2EEENSA_ILi1EEESC_EEENS1_35KernelTmaWarpSpecializedCooperativeEEENS5_IJNSA_ILi128EEENSA_ILi512EEESG_EEEaNS5_IJlSC_lEEEaSJ_NS4_8TiledMMAINS4_8MMA_AtomIJNS4_4SM904GMMA27MMA_64x256x32_S32S8S8_SS_TNEEEENS4_6LayoutISD_NS5_IJSC_NSA_ILi0EEESR_EEEEENS5_IJNS4_10UnderscoreESU_SU_EEEEENS4_13SM90_TMA_LOADENS4_14ComposedLayoutINS4_7SwizzleILi3ELi4ELi3EEENS4_18smem_ptr_flag_bitsILi8EEENSQ_INS5_IJNSA_ILi8EEESG_EEENS5_IJSG_SC_EEEEEEEvNS4_8identityENS4_23SM90_TMA_LOAD_MULTICASTES17_vS18_EENS_8epilogue10collective6detail29Sm90TmaWarpSpecializedAdapterINS1C_15DefaultEpilogueIaSJ_SJ_NS1B_6thread17LinearCombinationIaLi1EiiLNS1G_9ScaleType4KindE0ELNS_15FloatRoundStyleE2EaEENS1_15EpilogueDefaultEEEEEvvEEEEvNT_6ParamsE,"",@"SHT_CUDA_INFO"
	.sectionflags	@""
	.align	4


	//----- nvinfo : EIATTR_CUDA_API_VERSION
	.align		4
        /*0000*/ 	.byte	0x04, 0x37
        /*0002*/ 	.short	(.L_21 - .L_20)
.L_20:
        /*0004*/ 	.word	0x00000082


	//----- nvinfo : EIATTR_KPARAM_INFO
	.align		4
.L_21:
        /*0008*/ 	.byte	0x04, 0x17
        /*000a*/ 	.short	(.L_23 - .L_22)
.L_22:
        /*000c*/ 	.word	0x00000000
        /*0010*/ 	.short	0x0000
        /*0012*/ 	.short	0x0070
        /*0014*/ 	.byte	0x00, 0xf0, 0x01, 0x10


	//----- nvinfo : EIATTR_SPARSE_MMA_MASK
	.align		4
.L_23:
        /*0018*/ 	.byte	0x03, 0x50
        /*001a*/ 	.short	0x0000


	//----- nvinfo : EIATTR_MAXREG_COUNT
	.align		4
        /*001c*/ 	.byte	0x03, 0x1b
        /*001e*/ 	.short	0x00a8


	//----- nvinfo : EIATTR_NUM_BARRIERS
	.align		4
        /*0020*/ 	.byte	0x02, 0x4c
        /*0022*/ 	.byte	0x01
	.zero		1


	//----- nvinfo : EIATTR_EXTERNS
	.align		4
        /*0024*/ 	.byte	0x04, 0x0f
        /*0026*/ 	.short	(.L_25 - .L_24)


	//   ....[0]....
	.align		4
.L_24:
        /*0028*/ 	.word	index@(__assertfail)


	//----- nvinfo : EIATTR_ANNOTATIONS
	.align		4
.L_25:
        /*002c*/ 	.byte	0x04, 0x55
        /*002e*/ 	.short	(.L_27 - .L_26)


	//   ....[0]....
.L_26:
        /*0030*/ 	.word	0x00000001
        /*0034*/ 	.byte	0x80, 0x07, 0x00, 0x00, 0x01, 0x00, 0x00, 0x00, 0xc0, 0x08, 0x00, 0x00, 0x01, 0x00, 0x00, 0x00
        /* <DEDUP_REMOVED lines=731> */
        /*2df4*/ 	.byte	0x80, 0x89, 0x01, 0x00, 0x01, 0x00, 0x00, 0x00, 0x90, 0x8f, 0x01, 0x00


	//----- nvinfo : EIATTR_MERCURY_ISA_VERSION
	.align		4
.L_27:
        /*2e00*/ 	.byte	0x03, 0x5f
        /*2e02*/ 	.short	0x0101


	//----- nvinfo : EIATTR_INT_WARP_WIDE_INSTR_OFFSETS
	.align		4
        /*2e04*/ 	.byte	0x04, 0x31
        /*2e06*/ 	.short	(.L_29 - .L_28)


	//   ....[0]....
.L_28:
        /*2e08*/ 	.word	0x00000450


	//   ....[1]....
        /*2e0c*/ 	.word	0x00000480


	//   ....[2]....
        /*2e10*/ 	.word	0x00000630


	//   ....[3]....
        /*2e14*/ 	.word	0x00008ec0


	//----- nvinfo : EIATTR_COOP_GROUP_MASK_REGIDS
	.align		4
.L_29:
        /*2e18*/ 	.byte	0x04, 0x29
        /*2e1a*/ 	.short	(.L_31 - .L_30)


	//   ....[0]....
.L_30:
        /*2e1c*/ 	.word	0xffffffff


	//   ....[1]....
        /*2e20*/ 	.word	0xffffffff


	//   ....[2]....
        /*2e24*/ 	.word	0xffffffff


	//   ....[3]....
        /*2e28*/ 	.word	0xffffffff


	//   ....[4]....
        /*2e2c*/ 	.word	0xffffffff


	//   ....[5]....
        /*2e30*/ 	.word	0xffffffff


	//----- nvinfo : EIATTR_COOP_GROUP_INSTR_OFFSETS
	.align		4
.L_31:
        /*2e34*/ 	.byte	0x04, 0x28
        /*2e36*/ 	.short	(.L_33 - .L_32)


	//   ....[0]....
.L_32:
        /*2e38*/ 	.word	0x00000070


	//   ....[1]....
        /*2e3c*/ 	.word	0x00000080


	//   ....[2]....
        /*2e40*/ 	.word	0x00000140


	//   ....[3]....
        /*2e44*/ 	.word	0x000002a0


	//   ....[4]....
        /*2e48*/ 	.word	0x000007d0


	//   ....[5]....
        /*2e4c*/ 	.word	0x00001260


	//----- nvinfo : EIATTR_REG_RECONFIG
	.align		4
.L_33:
        /*2e50*/ 	.byte	0x01, 0x54
	.zero		2


	//----- nvinfo : EIATTR_SYSCALL_OFFSETS
	.align		4
        /*2e54*/ 	.byte	0x04, 0x46
        /*2e56*/ 	.short	(.L_35 - .L_34)


	//   ....[0]....
.L_34:
        /*2e58*/ 	.word	0x00001410


	//----- nvinfo : EIATTR_MBARRIER_INSTR_OFFSETS
	.align		4
.L_35:
        /*2e5c*/ 	.byte	0x04, 0x39
        /*2e5e*/ 	.short	(.L_37 - .L_36)


	//   ....[0]....
.L_36:
        /*2e60*/ 	.word	0x00000240
        /*2e64*/ 	.word	0x000000ff
        /*2e68*/ 	.word	0x00000000
        /*2e6c*/ 	.short	0x0100
        /*2e6e*/ 	.byte	0x08
	.zero		1


	//   ....[1]....
        /*2e70*/ 	.word	0x00000250
        /*2e74*/ 	.word	0x000000ff
        /*2e78*/ 	.word	0x00000010
        /*2e7c*/ 	.short	0x0100
        /*2e7e*/ 	.byte	0x08
	.zero		1


	//   ....[2]....
        /*2e80*/ 	.word	0x00000260
        /*2e84*/ 	.word	0x000000ff
        /*2e88*/ 	.word	0x00000008
        /*2e8c*/ 	.short	0x0100
        /*2e8e*/ 	.byte	0x08
	.zero		1


	//   ....[3]....
        /*2e90*/ 	.word	0x00000270
        /*2e94*/ 	.word	0x000000ff
        /*2e98*/ 	.word	0x00000018
        /*2e9c*/ 	.short	0x0100
        /*2e9e*/ 	.byte	0x08
	.zero		1


	//   ....[4]....
        /*2ea0*/ 	.word	0x000006b0
        /*2ea4*/ 	.word	0x000000ff
        /*2ea8*/ 	.word	0x00000030
        /*2eac*/ 	.short	0x0100
        /*2eae*/ 	.byte	0x06
	.zero		1


	//   ....[5]....
        /*2eb0*/ 	.word	0x00000740
        /*2eb4*/ 	.word	0x000000ff
        /*2eb8*/ 	.word	0x00000038
        /*2ebc*/ 	.short	0x0100
        /*2ebe*/ 	.byte	0x06
	.zero		1


	//   ....[6]....
        /*2ec0*/ 	.word	0x000014f0
        /*2ec4*/ 	.word	0x00000003
        /*2ec8*/ 	.word	0x00000000
        /*2ecc*/ 	.short	0x010a
        /*2ece*/ 	.byte	0x3f
	.zero		1


	//   ....[7]....
        /*2ed0*/ 	.word	0x00001530
        /*2ed4*/ 	.word	0x00000003
        /*2ed8*/ 	.word	0x00000000
        /*2edc*/ 	.short	0x010a
        /*2ede*/ 	.byte	0x3f
	.zero		1


	//   ....[8]....
        /*2ee0*/ 	.word	0x00004bc0
        /*2ee4*/ 	.word	0x00000005
        /*2ee8*/ 	.word	0x00000000
        /*2eec*/ 	.short	0x010a
        /*2eee*/ 	.byte	0x3f
	.zero		1


	//   ....[9]....
        /*2ef0*/ 	.word	0x00004c00
        /*2ef4*/ 	.word	0x00000005
        /*2ef8*/ 	.word	0x00000000
        /*2efc*/ 	.short	0x010a
        /*2efe*/ 	.byte	0x3f
	.zero		1


	//   ....[10]....
        /*2f00*/ 	.word	0x00008d50
        /*2f04*/ 	.word	0x00000005
        /*2f08*/ 	.word	0x00000000
        /*2f0c*/ 	.short	0x0101
        /*2f0e*/ 	.byte	0x3f
	.zero		1


	//   ....[11]....
        /*2f10*/ 	.word	0x00008f40
        /*2f14*/ 	.word	0x00000000
        /*2f18*/ 	.word	0x00000000
        /*2f1c*/ 	.short	0x0101
        /*2f1e*/ 	.byte	0x3f
	.zero		1


	//   ....[12]....
        /*2f20*/ 	.word	0x000184f0
        /*2f24*/ 	.word	0x0000000e
        /*2f28*/ 	.word	0x00000010
        /*2f2c*/ 	.short	0x010a
        /*2f2e*/ 	.byte	0x3f
	.zero		1


	//   ....[13]....
        /*2f30*/ 	.word	0x000188f0
        /*2f34*/ 	.word	0x00000002
        /*2f38*/ 	.word	0x00000038
        /*2f3c*/ 	.short	0x0101
        /*2f3e*/ 	.byte	0x3f
	.zero		1


	//   ....[14]....
        /*2f40*/ 	.word	0x00019040
        /*2f44*/ 	.word	0x00000005
        /*2f48*/ 	.word	0x00000000
        /*2f4c*/ 	.short	0x010a
        /*2f4e*/ 	.byte	0x3f
	.zero		1


	//   ....[15]....
        /*2f50*/ 	.word	0x000190d0
        /*2f54*/ 	.word	0x00000003
        /*2f58*/ 	.word	0x00000000
        /*2f5c*/ 	.short	0x010a
        /*2f5e*/ 	.byte	0x3f
	.zero		1


	//   ....[16]....
        /*2f60*/ 	.word	0x00019130
        /*2f64*/ 	.word	0x00000003
        /*2f68*/ 	.word	0x00000000
        /*2f6c*/ 	.short	0x010a
        /*2f6e*/ 	.byte	0x3f
	.zero		1


	//   ....[17]....
        /*2f70*/ 	.word	0x00019180
        /*2f74*/ 	.word	0x00000005
        /*2f78*/ 	.word	0x00000000
        /*2f7c*/ 	.short	0x010a
        /*2f7e*/ 	.byte	0x3f
	.zero		1


	//   ....[18]....
        /*2f80*/ 	.word	0x00019250
        /*2f84*/ 	.word	0x0000000e
        /*2f88*/ 	.word	0x00000010
        /*2f8c*/ 	.short	0x010a
        /*2f8e*/ 	.byte	0x3f
	.zero		1


	//   ....[19]....
        /*2f90*/ 	.word	0x00019320
        /*2f94*/ 	.word	0x00000005
        /*2f98*/ 	.word	0x00000000
        /*2f9c*/ 	.short	0x010a
        /*2f9e*/ 	.byte	0x3f
	.zero		1


	//----- nvinfo : EIATTR_NUM_MBARRIERS
	.align		4
.L_37:
        /*2fa0*/ 	.byte	0x03, 0x38
        /*2fa2*/ 	.short	0x0006


	//----- nvinfo : EIATTR_EXIT_INSTR_OFFSETS
	.align		4
        /*2fa4*/ 	.byte	0x04, 0x1c
        /*2fa6*/ 	.short	(.L_39 - .L_38)


	//   ....[0]....
.L_38:
        /*2fa8*/ 	.word	0x00000950


	//   ....[1]....
        /*2fac*/ 	.word	0x00001180


	//   ....[2]....
        /*2fb0*/ 	.word	0x00017bb0


	//   ....[3]....
        /*2fb4*/ 	.word	0x00018160


	//   ....[4]....
        /*2fb8*/ 	.word	0x00019120


	//----- nvinfo : EIATTR_MAX_THREADS
	.align		4
.L_39:
        /*2fbc*/ 	.byte	0x04, 0x05
        /*2fbe*/ 	.short	(.L_41 - .L_40)
.L_40:
        /*2fc0*/ 	.word	0x00000180
        /*2fc4*/ 	.word	0x00000001
        /*2fc8*/ 	.word	0x00000001


	//----- nvinfo : EIATTR_CRS_STACK_SIZE
	.align		4
.L_41:
        /*2fcc*/ 	.byte	0x04, 0x1e
        /*2fce*/ 	.short	(.L_43 - .L_42)
.L_42:
        /*2fd0*/ 	.word	0x00000000


	//----- nvinfo : EIATTR_CBANK_PARAM_SIZE
	.align		4
.L_43:
        /*2fd4*/ 	.byte	0x03, 0x19
        /*2fd6*/ 	.short	0x0470


	//----- nvinfo : EIATTR_PARAM_CBANK
	.align		4
        /*2fd8*/ 	.byte	0x04, 0x0a
        /*2fda*/ 	.short	(.L_45 - .L_44)
	.align		4
.L_44:
        /*2fdc*/ 	.word	index@(.nv.constant0._ZN7cutlass13device_kernelINS_4gemm6kernel13GemmUniversalIN4cute5tupleIJiiiiEEENS1_10collective13CollectiveMmaINS1_34MainloopSm90TmaGmmaWarpSpecializedILi2ENS5_IJNS4_1CILi2EEENSA_ILi1EEESC_EEENS1_35KernelTmaWarpSpecializedCooperativeEEENS5_IJNSA_ILi128EEENSA_ILi512EEESG_EEEaNS5_IJlSC_lEEEaSJ_NS4_8TiledMMAINS4_8MMA_AtomIJNS4_4SM904GMMA27MMA_64x256x32_S32S8S8_SS_TNEEEENS4_6LayoutISD_NS5_IJSC_NSA_ILi0EEESR_EEEEENS5_IJNS4_10UnderscoreESU_SU_EEEEENS4_13SM90_TMA_LOADENS4_14ComposedLayoutINS4_7SwizzleILi3ELi4ELi3EEENS4_18smem_ptr_flag_bitsILi8EEENSQ_INS5_IJNSA_ILi8EEESG_EEENS5_IJSG_SC_EEEEEEEvNS4_8identityENS4_23SM90_TMA_LOAD_MULTICASTES17_vS18_EENS_8epilogue10collective6detail29Sm90TmaWarpSpecializedAdapterINS1C_15DefaultEpilogueIaSJ_SJ_NS1B_6thread17LinearCombinationIaLi1EiiLNS1G_9ScaleType4KindE0ELNS_15FloatRoundStyleE2EaEENS1_15EpilogueDefaultEEEEEvvEEEEvNT_6ParamsE)
        /*2fe0*/ 	.short	0x0210
        /*2fe2*/ 	.short	0x0470


	//----- nvinfo : EIATTR_SW_WAR
	.align		4
.L_45:
        /*2fe4*/ 	.byte	0x04, 0x36
        /*2fe6*/ 	.short	(.L_47 - .L_46)
.L_46:
        /*2fe8*/ 	.word	0x00000008
.L_47:


//--------------------- .nv.callgraph             --------------------------
	.section	.nv.callgraph,"",@"SHT_CUDA_CALLGRAPH"
	.align	4
	.sectionentsize	8
	.align		4
        /*0000*/ 	.word	0x00000000
	.align		4
        /*0004*/ 	.word	0xffffffff
	.align		4
        /*0008*/ 	.word	index@(_ZN7cutlass13device_kernelINS_4gemm6kernel13GemmUniversalIN4cute5tupleIJiiiiEEENS1_10collective13CollectiveMmaINS1_34MainloopSm90TmaGmmaWarpSpecializedILi2ENS5_IJNS4_1CILi2EEENSA_ILi1EEESC_EEENS1_35KernelTmaWarpSpecializedCooperativeEEENS5_IJNSA_ILi128EEENSA_ILi512EEESG_EEEaNS5_IJlSC_lEEEaSJ_NS4_8TiledMMAINS4_8MMA_AtomIJNS4_4SM904GMMA27MMA_64x256x32_S32S8S8_SS_TNEEEENS4_6LayoutISD_NS5_IJSC_NSA_ILi0EEESR_EEEEENS5_IJNS4_10UnderscoreESU_SU_EEEEENS4_13SM90_TMA_LOADENS4_14ComposedLayoutINS4_7SwizzleILi3ELi4ELi3EEENS4_18smem_ptr_flag_bitsILi8EEENSQ_INS5_IJNSA_ILi8EEESG_EEENS5_IJSG_SC_EEEEEEEvNS4_8identityENS4_23SM90_TMA_LOAD_MULTICASTES17_vS18_EENS_8epilogue10collective6detail29Sm90TmaWarpSpecializedAdapterINS1C_15DefaultEpilogueIaSJ_SJ_NS1B_6thread17LinearCombinationIaLi1EiiLNS1G_9ScaleType4KindE0ELNS_15FloatRoundStyleE2EaEENS1_15EpilogueDefaultEEEEEvvEEEEvNT_6ParamsE)
	.align		4
        /*000c*/ 	.word	index@(__assertfail)
	.align		4
        /*0010*/ 	.word	0x00000000
	.align		4
        /*0014*/ 	.word	0xfffffffe
	.align		4
        /*0018*/ 	.word	0x00000000
	.align		4
        /*001c*/ 	.word	0xfffffffd
	.align		4
        /*0020*/ 	.word	0x00000000
	.align		4
        /*0024*/ 	.word	0xfffffffc


//--------------------- .nv.constant4             --------------------------
	.section	.nv.constant4,"a",@progbits
	.align	8
	.align		8
.nv.constant4:
        /*0000*/ 	.dword	__assertfail
	.align		8
        /*0008*/ 	.dword	__unnamed_1
	.align		8
        /*0010*/ 	.dword	_ZN40_INTERNAL_8e886280_4_k_cu_52864bdc_116534cuda3std3__45__cpo5beginE
	.align		8
        /*0018*/ 	.dword	_ZN40_INTERNAL_8e886280_4_k_cu_52864bdc_116534cuda3std3__45__cpo3endE
	.align		8
        /*0020*/ 	.dword	_ZN40_INTERNAL_8e886280_4_k_cu_52864bdc_116534cuda3std3__45__cpo6cbeginE
	.align		8
        /*0028*/ 	.dword	_ZN40_INTERNAL_8e886280_4_k_cu_52864bdc_116534cuda3std3__45__cpo4cendE
	.align		8
        /*0030*/ 	.dword	_ZN40_INTERNAL_8e886280_4_k_cu_52864bdc_116534cuda3std3__442_GLOBAL__N__8e886280_4_k_cu_52864bdc_116536ignoreE
	.align		8
        /*0038*/ 	.dword	_ZN40_INTERNAL_8e886280_4_k_cu_52864bdc_116534cuda3std3__419piecewise_constructE
	.align		8
        /*0040*/ 	.dword	_ZN40_INTERNAL_8e886280_4_k_cu_52864bdc_116534cuda3std3__48in_placeE
	.align		8
        /*0048*/ 	.dword	_ZN40_INTERNAL_8e886280_4_k_cu_52864bdc_116534cuda3std6ranges3__45__cpo4swapE
	.align		8
        /*0050*/ 	.dword	_ZN40_INTERNAL_8e886280_4_k_cu_52864bdc_116534cuda3std6ranges3__45__cpo9iter_moveE
	.align		8
        /*0058*/ 	.dword	_ZN40_INTERNAL_8e886280_4_k_cu_52864bdc_116534cute7productE
	.align		8
        /*0060*/ 	.dword	_ZN40_INTERNAL_8e886280_4_k_cu_52864bdc_116534cute1_E
	.align		8
        /*0068*/ 	.dword	$str$22
	.align		8
        /*0070*/ 	.dword	$str$23


//--------------------- .text._ZN7cutlass13device_kernelINS_4gemm6kernel13GemmUniversalIN4cute5tupleIJiiiiEEENS1_10collective13CollectiveMmaINS1_34MainloopSm90TmaGmmaWarpSpecializedILi2ENS5_IJNS4_1CILi2EEENSA_ILi1EEESC_EEENS1_35KernelTmaWarpSpecializedCooperativeEEENS5_IJNSA_ILi128EEENSA_ILi512EEESG_EEEaNS5_IJlSC_lEEEaSJ_NS4_8TiledMMAINS4_8MMA_AtomIJNS4_4SM904GMMA27MMA_64x256x32_S32S8S8_SS_TNEEEENS4_6LayoutISD_NS5_IJSC_NSA_ILi0EEESR_EEEEENS5_IJNS4_10UnderscoreESU_SU_EEEEENS4_13SM90_TMA_LOADENS4_14ComposedLayoutINS4_7SwizzleILi3ELi4ELi3EEENS4_18smem_ptr_flag_bitsILi8EEENSQ_INS5_IJNSA_ILi8EEESG_EEENS5_IJSG_SC_EEEEEEEvNS4_8identityENS4_23SM90_TMA_LOAD_MULTICASTES17_vS18_EENS_8epilogue10collective6detail29Sm90TmaWarpSpecializedAdapterINS1C_15DefaultEpilogueIaSJ_SJ_NS1B_6thread17LinearCombinationIaLi1EiiLNS1G_9ScaleType4KindE0ELNS_15FloatRoundStyleE2EaEENS1_15EpilogueDefaultEEEEEvvEEEEvNT_6ParamsE --------------------------
	.section	.text._ZN7cutlass13device_kernelINS_4gemm6kernel13GemmUniversalIN4cute5tupleIJiiiiEEENS1_10collective13CollectiveMmaINS1_34MainloopSm90TmaGmmaWarpSpecializedILi2ENS5_IJNS4_1CILi2EEENSA_ILi1EEESC_EEENS1_35KernelTmaWarpSpecializedCooperativeEEENS5_IJNSA_ILi128EEENSA_ILi512EEESG_EEEaNS5_IJlSC_lEEEaSJ_NS4_8TiledMMAINS4_8MMA_AtomIJNS4_4SM904GMMA27MMA_64x256x32_S32S8S8_SS_TNEEEENS4_6LayoutISD_NS5_IJSC_NSA_ILi0EEESR_EEEEENS5_IJNS4_10UnderscoreESU_SU_EEEEENS4_13SM90_TMA_LOADENS4_14ComposedLayoutINS4_7SwizzleILi3ELi4ELi3EEENS4_18smem_ptr_flag_bitsILi8EEENSQ_INS5_IJNSA_ILi8EEESG_EEENS5_IJSG_SC_EEEEEEEvNS4_8identityENS4_23SM90_TMA_LOAD_MULTICASTES17_vS18_EENS_8epilogue10collective6detail29Sm90TmaWarpSpecializedAdapterINS1C_15DefaultEpilogueIaSJ_SJ_NS1B_6thread17LinearCombinationIaLi1EiiLNS1G_9ScaleType4KindE0ELNS_15FloatRoundStyleE2EaEENS1_15EpilogueDefaultEEEEEvvEEEEvNT_6ParamsE,"ax",@progbits
	.align	128
.text._ZN7cutlass13device_kernelINS_4gemm6kernel13GemmUniversalIN4cute5tupleIJiiiiEEENS1_10collective13CollectiveMmaINS1_34MainloopSm90TmaGmmaWarpSpecializedILi2ENS5_IJNS4_1CILi2EEENSA_ILi1EEESC_EEENS1_35KernelTmaWarpSpecializedCooperativeEEENS5_IJNSA_ILi128EEENSA_ILi512EEESG_EEEaNS5_IJlSC_lEEEaSJ_NS4_8TiledMMAINS4_8MMA_AtomIJNS4_4SM904GMMA27MMA_64x256x32_S32S8S8_SS_TNEEEENS4_6LayoutISD_NS5_IJSC_NSA_ILi0EEESR_EEEEENS5_IJNS4_10UnderscoreESU_SU_EEEEENS4_13SM90_TMA_LOADENS4_14ComposedLayoutINS4_7SwizzleILi3ELi4ELi3EEENS4_18smem_ptr_flag_bitsILi8EEENSQ_INS5_IJNSA_ILi8EEESG_EEENS5_IJSG_SC_EEEEEEEvNS4_8identityENS4_23SM90_TMA_LOAD_MULTICASTES17_vS18_EENS_8epilogue10collective6detail29Sm90TmaWarpSpecializedAdapterINS1C_15DefaultEpilogueIaSJ_SJ_NS1B_6thread17LinearCombinationIaLi1EiiLNS1G_9ScaleType4KindE0ELNS_15FloatRoundStyleE2EaEENS1_15EpilogueDefaultEEEEEvvEEEEvNT_6ParamsE:
        .type           _ZN7cutlass13device_kernelINS_4gemm6kernel13GemmUniversalIN4cute5tupleIJiiiiEEENS1_10collective13CollectiveMmaINS1_34MainloopSm90TmaGmmaWarpSpecializedILi2ENS5_IJNS4_1CILi2EEENSA_ILi1EEESC_EEENS1_35KernelTmaWarpSpecializedCooperativeEEENS5_IJNSA_ILi128EEENSA_ILi512EEESG_EEEaNS5_IJlSC_lEEEaSJ_NS4_8TiledMMAINS4_8MMA_AtomIJNS4_4SM904GMMA27MMA_64x256x32_S32S8S8_SS_TNEEEENS4_6LayoutISD_NS5_IJSC_NSA_ILi0EEESR_EEEEENS5_IJNS4_10UnderscoreESU_SU_EEEEENS4_13SM90_TMA_LOADENS4_14ComposedLayoutINS4_7SwizzleILi3ELi4ELi3EEENS4_18smem_ptr_flag_bitsILi8EEENSQ_INS5_IJNSA_ILi8EEESG_EEENS5_IJSG_SC_EEEEEEEvNS4_8identityENS4_23SM90_TMA_LOAD_MULTICASTES17_vS18_EENS_8epilogue10collective6detail29Sm90TmaWarpSpecializedAdapterINS1C_15DefaultEpilogueIaSJ_SJ_NS1B_6thread17LinearCombinationIaLi1EiiLNS1G_9ScaleType4KindE0ELNS_15FloatRoundStyleE2EaEENS1_15EpilogueDefaultEEEEEvvEEEEvNT_6ParamsE,@function
        .size           _ZN7cutlass13device_kernelINS_4gemm6kernel13GemmUniversalIN4cute5tupleIJiiiiEEENS1_10collective13CollectiveMmaINS1_34MainloopSm90TmaGmmaWarpSpecializedILi2ENS5_IJNS4_1CILi2EEENSA_ILi1EEESC_EEENS1_35KernelTmaWarpSpecializedCooperativeEEENS5_IJNSA_ILi128EEENSA_ILi512EEESG_EEEaNS5_IJlSC_lEEEaSJ_NS4_8TiledMMAINS4_8MMA_AtomIJNS4_4SM904GMMA27MMA_64x256x32_S32S8S8_SS_TNEEEENS4_6LayoutISD_NS5_IJSC_NSA_ILi0EEESR_EEEEENS5_IJNS4_10UnderscoreESU_SU_EEEEENS4_13SM90_TMA_LOADENS4_14ComposedLayoutINS4_7SwizzleILi3ELi4ELi3EEENS4_18smem_ptr_flag_bitsILi8EEENSQ_INS5_IJNSA_ILi8EEESG_EEENS5_IJSG_SC_EEEEEEEvNS4_8identityENS4_23SM90_TMA_LOAD_MULTICASTES17_vS18_EENS_8epilogue10collective6detail29Sm90TmaWarpSpecializedAdapterINS1C_15DefaultEpilogueIaSJ_SJ_NS1B_6thread17LinearCombinationIaLi1EiiLNS1G_9ScaleType4KindE0ELNS_15FloatRoundStyleE2EaEENS1_15EpilogueDefaultEEEEEvvEEEEvNT_6ParamsE,(.L_x_581 - _ZN7cutlass13device_kernelINS_4gemm6kernel13GemmUniversalIN4cute5tupleIJiiiiEEENS1_10collective13CollectiveMmaINS1_34MainloopSm90TmaGmmaWarpSpecializedILi2ENS5_IJNS4_1CILi2EEENSA_ILi1EEESC_EEENS1_35KernelTmaWarpSpecializedCooperativeEEENS5_IJNSA_ILi128EEENSA_ILi512EEESG_EEEaNS5_IJlSC_lEEEaSJ_NS4_8TiledMMAINS4_8MMA_AtomIJNS4_4SM904GMMA27MMA_64x256x32_S32S8S8_SS_TNEEEENS4_6LayoutISD_NS5_IJSC_NSA_ILi0EEESR_EEEEENS5_IJNS4_10UnderscoreESU_SU_EEEEENS4_13SM90_TMA_LOADENS4_14ComposedLayoutINS4_7SwizzleILi3ELi4ELi3EEENS4_18smem_ptr_flag_bitsILi8EEENSQ_INS5_IJNSA_ILi8EEESG_EEENS5_IJSG_SC_EEEEEEEvNS4_8identityENS4_23SM90_TMA_LOAD_MULTICASTES17_vS18_EENS_8epilogue10collective6detail29Sm90TmaWarpSpecializedAdapterINS1C_15DefaultEpilogueIaSJ_SJ_NS1B_6thread17LinearCombinationIaLi1EiiLNS1G_9ScaleType4KindE0ELNS_15FloatRoundStyleE2EaEENS1_15EpilogueDefaultEEEEEvvEEEEvNT_6ParamsE)
        .other          _ZN7cutlass13device_kernelINS_4gemm6kernel13GemmUniversalIN4cute5tupleIJiiiiEEENS1_10collective13CollectiveMmaINS1_34MainloopSm90TmaGmmaWarpSpecializedILi2ENS5_IJNS4_1CILi2EEENSA_ILi1EEESC_EEENS1_35KernelTmaWarpSpecializedCooperativeEEENS5_IJNSA_ILi128EEENSA_ILi512EEESG_EEEaNS5_IJlSC_lEEEaSJ_NS4_8TiledMMAINS4_8MMA_AtomIJNS4_4SM904GMMA27MMA_64x256x32_S32S8S8_SS_TNEEEENS4_6LayoutISD_NS5_IJSC_NSA_ILi0EEESR_EEEEENS5_IJNS4_10UnderscoreESU_SU_EEEEENS4_13SM90_TMA_LOADENS4_14ComposedLayoutINS4_7SwizzleILi3ELi4ELi3EEENS4_18smem_ptr_flag_bitsILi8EEENSQ_INS5_IJNSA_ILi8EEESG_EEENS5_IJSG_SC_EEEEEEEvNS4_8identityENS4_23SM90_TMA_LOAD_MULTICASTES17_vS18_EENS_8epilogue10collective6detail29Sm90TmaWarpSpecializedAdapterINS1C_15DefaultEpilogueIaSJ_SJ_NS1B_6thread17LinearCombinationIaLi1EiiLNS1G_9ScaleType4KindE0ELNS_15FloatRoundStyleE2EaEENS1_15EpilogueDefaultEEEEEvvEEEEvNT_6ParamsE,@"STO_CUDA_ENTRY STV_DEFAULT"
_ZN7cutlass13device_kernelINS_4gemm6kernel13GemmUniversalIN4cute5tupleIJiiiiEEENS1_10collective13CollectiveMmaINS1_34MainloopSm90TmaGmmaWarpSpecializedILi2ENS5_IJNS4_1CILi2EEENSA_ILi1EEESC_EEENS1_35KernelTmaWarpSpecializedCooperativeEEENS5_IJNSA_ILi128EEENSA_ILi512EEESG_EEEaNS5_IJlSC_lEEEaSJ_NS4_8TiledMMAINS4_8MMA_AtomIJNS4_4SM904GMMA27MMA_64x256x32_S32S8S8_SS_TNEEEENS4_6LayoutISD_NS5_IJSC_NSA_ILi0EEESR_EEEEENS5_IJNS4_10UnderscoreESU_SU_EEEEENS4_13SM90_TMA_LOADENS4_14ComposedLayoutINS4_7SwizzleILi3ELi4ELi3EEENS4_18smem_ptr_flag_bitsILi8EEENSQ_INS5_IJNSA_ILi8EEESG_EEENS5_IJSG_SC_EEEEEEEvNS4_8identityENS4_23SM90_TMA_LOAD_MULTICASTES17_vS18_EENS_8epilogue10collective6detail29Sm90TmaWarpSpecializedAdapterINS1C_15DefaultEpilogueIaSJ_SJ_NS1B_6thread17LinearCombinationIaLi1EiiLNS1G_9ScaleType4KindE0ELNS_15FloatRoundStyleE2EaEENS1_15EpilogueDefaultEEEEEvvEEEEvNT_6ParamsE:
[----:B------:R-:W0:Y:S02]  /*0000*/  LDC R1, c[0x0][0x28] ;  /* 0x00000a00ff017b82 */ /* 0x000e240000000800 */
[----:B0-----:R-:W-:Y:S01]  /*0010*/  VIADD R1, R1, 0xfffff858 ;  /* 0xfffff85801017836 */ /* 0x001fe20000000000 */
[----:B------:R-:W0:Y:S01]  /*0020*/  S2R R6, SR_TID.X ;  /* 0x0000000000067919 */ /* 0x000e220000002100 */
[----:B------:R-:W-:Y:S01]  /*0030*/  ELECT P0, URZ, PT ;  /* 0x00000000003f782f */ /* 0x000fe20003800000 */
[----:B------:R-:W-:Y:S01]  /*0040*/  BSSY B0, `(.L_x_0) ;  /* 0x000000f000007945 */ /* 0x000fe20003800000 */
[--C-:B0-----:R-:W-:Y:S02]  /*0050*/  SHF.R.U32.HI R0, RZ, 0x5, R6.reuse ;  /* 0x00000005ff007819 */ /* 0x101fe40000011606 */
[----:B------:R-:W-:-:S03]  /*0060*/  SHF.R.U32.HI R3, RZ, 0x7, R6 ;  /* 0x00000007ff037819 */ /* 0x000fc60000011606 */
[----:B------:R-:W0:Y:S04]  /*0070*/  SHFL.IDX PT, R2, R0, RZ, 0x1f ;  /* 0x00001fff00027589 */ /* 0x000e2800000e0000 */
[----:B------:R1:W2:Y:S01]  /*0080*/  SHFL.IDX PT, R5, R3, RZ, 0x1f ;  /* 0x00001fff03057589 */ /* 0x0002a200000e0000 */
[----:B0-----:R-:W-:-:S13]  /*0090*/  ISETP.NE.OR P0, PT, R2, RZ, !P0 ;  /* 0x000000ff0200720c */ /* 0x001fda0004705670 */
[----:B-12---:R-:W-:Y:S05]  /*00a0*/  @P0 BRA `(.L_x_1) ;  /* 0x0000000000200947 */ /* 0x006fea0003800000 */
[----:B------:R-:W-:Y:S02]  /*00b0*/  ULDC.64 UR4, c[0x0][0x198] ;  /* 0x0000660000047ab9 */ /* 0x000fe40000000a00 */
[----:B------:R-:W-:Y:S02]  /*00c0*/  UIADD3 UR6, UP0, UR4, 0xf0, URZ ;  /* 0x000000f004067890 */ /* 0x000fe4000ff1e03f */
[----:B------:R-:W-:Y:S02]  /*00d0*/  UIADD3 UR4, UP1, UR4, 0x1f0, URZ ;  /* 0x000001f004047890 */ /* 0x000fe4000ff3e03f */
[----:B------:R-:W-:Y:S02]  /*00e0*/  UIADD3.X UR7, URZ, UR5, URZ, UP0, !UPT ;  /* 0x000000053f077290 */ /* 0x000fe400087fe43f */
[----:B------:R-:W-:-:S07]  /*00f0*/  UIADD3.X UR5, URZ, UR5, URZ, UP1, !UPT ;  /* 0x000000053f057290 */ /* 0x000fce0008ffe43f */
[----:B------:R0:W-:Y:S02]  /*0100*/  UTMACCTL.PF [UR6] ;  /* 0x00000000060079b9 */ /* 0x0001e40008040000 */
[----:B------:R0:W-:Y:S02]  /*0110*/  UTMACCTL.PF [UR4] ;  /* 0x00000000040079b9 */ /* 0x0001e40008040000 */
[----:B0-----:R-:W-:Y:S01]  /*0120*/  NOP ;  /* 0x0000000000007918 */ /* 0x001fe20000000000 */
.L_x_1:
[----:B------:R-:W-:Y:S05]  /*0130*/  BSYNC B0 ;  /* 0x0000000000007941 */ /* 0x000fea0003800000 */
.L_x_0:
[----:B------:R-:W0:Y:S02]  /*0140*/  SHFL.IDX PT, R3, R0, RZ, 0x1f ;  /* 0x00001fff00037589 */ /* 0x000e2400000e0000 */
[----:B0-----:R-:W-:-:S13]  /*0150*/  ISETP.NE.AND P0, PT, R3, RZ, PT ;  /* 0x000000ff0300720c */ /* 0x001fda0003f05270 */
[----:B------:R-:W-:Y:S05]  /*0160*/  @P0 BRA `(.L_x_2) ;  /* 0x0000000000480947 */ /* 0x000fea0003800000 */
[----:B------:R-:W0:Y:S01]  /*0170*/  S2UR UR8, SR_CgaCtaId ;  /* 0x00000000000879c3 */ /* 0x000e220000008800 */
[----:B------:R-:W-:Y:S01]  /*0180*/  UMOV UR4, 0x400 ;  /* 0x0000040000047882 */ /* 0x000fe20000000000 */
[----:B------:R-:W-:Y:S01]  /*0190*/  UMOV UR5, 0x1 ;  /* 0x0000000100057882 */ /* 0x000fe20000000000 */
[----:B------:R-:W-:Y:S01]  /*01a0*/  UMOV UR6, 0x4 ;  /* 0x0000000400067882 */ /* 0x000fe20000000000 */
[----:B------:R-:W-:Y:S01]  /*01b0*/  ELECT P0, URZ, PT ;  /* 0x00000000003f782f */ /* 0x000fe20003800000 */
[----:B------:R-:W-:-:S04]  /*01c0*/  UIADD3 UR6, -UR6, 0x100000, URZ ;  /* 0x0010000006067890 */ /* 0x000fc8000fffe13f */
[----:B------:R-:W-:Y:S02]  /*01d0*/  USHF.L.U32 UR7, UR6, 0xb, URZ ;  /* 0x0000000b06077899 */ /* 0x000fe4000800063f */
[----:B------:R-:W-:Y:S02]  /*01e0*/  USHF.L.U32 UR6, UR6, 0x1, URZ ;  /* 0x0000000106067899 */ /* 0x000fe4000800063f */
[----:B0-----:R-:W-:Y:S02]  /*01f0*/  ULEA UR8, UR8, UR4, 0x18 ;  /* 0x0000000408087291 */ /* 0x001fe4000f8ec03f */
[----:B------:R-:W-:-:S04]  /*0200*/  UIADD3 UR4, -UR5, 0x100000, URZ ;  /* 0x0010000005047890 */ /* 0x000fc8000fffe13f */
[----:B------:R-:W-:Y:S02]  /*0210*/  USHF.L.U32 UR5, UR4, 0xb, URZ ;  /* 0x0000000b04057899 */ /* 0x000fe4000800063f */
[----:B------:R-:W-:Y:S01]  /*0220*/  USHF.L.U32 UR4, UR4, 0x1, URZ ;  /* 0x0000000104047899 */ /* 0x000fe2000800063f */
[----:B------:R-:W0:Y:S11]  /*0230*/  FENCE.VIEW.ASYNC.S ;  /* 0x00000000000073c6 */ /* 0x000e360000000000 */
[----:B0-----:R0:W1:Y:S01]  /*0240*/  SYNCS.EXCH.64 URZ, [UR8], UR4 ;  /* 0x00000004083f75b2 */ /* 0x0010620008000100 */
[----:B------:R0:W2:Y:S01]  /*0250*/  SYNCS.EXCH.64 URZ, [UR8+0x10], UR6 ;  /* 0x00001006083f75b2 */ /* 0x0000a20008000100 */
[----:B------:R0:W3:Y:S01]  /*0260*/  SYNCS.EXCH.64 URZ, [UR8+0x8], UR4 ;  /* 0x00000804083f75b2 */ /* 0x0000e20008000100 */
[----:B------:R0:W4:Y:S01]  /*0270*/  SYNCS.EXCH.64 URZ, [UR8+0x18], UR6 ;  /* 0x00001806083f75b2 */ /* 0x0001220008000100 */
[----:B------:R-:W-:Y:S01]  /*0280*/  NOP ;  /* 0x0000000000007918 */ /* 0x000fe20000000000 */
.L_x_2:
[----:B------:R-:W-:Y:S01]  /*0290*/  SHF.R.S32.HI R4, RZ, 0x1f, R6 ;  /* 0x0000001fff047819 */ /* 0x000fe20000011406 */
[----:B------:R-:W5:Y:S01]  /*02a0*/  SHFL.IDX PT, R0, R0, RZ, 0x1f ;  /* 0x00001fff00007589 */ /* 0x000f6200000e0000 */
[----:B0-----:R-:W0:Y:S01]  /*02b0*/  S2UR UR8, SR_CTAID.X ;  /* 0x00000000000879c3 */ /* 0x001e220000002500 */
[----:B------:R-:W-:Y:S02]  /*02c0*/  ELECT P0, URZ, PT ;  /* 0x00000000003f782f */ /* 0x000fe40003800000 */
[----:B------:R-:W-:Y:S01]  /*02d0*/  LEA.HI R4, R4, R6, RZ, 0x7 ;  /* 0x0000000604047211 */ /* 0x000fe200078f38ff */
[----:B------:R-:W-:Y:S01]  /*02e0*/  ULDC UR4, c[0x0][0x150] ;  /* 0x0000540000047ab9 */ /* 0x000fe20000000800 */
[----:B------:R-:W-:Y:S01]  /*02f0*/  NOP ;  /* 0x0000000000007918 */ /* 0x000fe20000000000 */
[----:B------:R-:W-:Y:S01]  /*0300*/  NOP ;  /* 0x0000000000007918 */ /* 0x000fe20000000000 */
[----:B------:R-:W-:Y:S01]  /*0310*/  LOP3.LUT R4, R4, 0xffffff80, RZ, 0xc0, !PT ;  /* 0xffffff8004047812 */ /* 0x000fe200078ec0ff */
[----:B------:R-:W-:Y:S01]  /*0320*/  IMAD.MOV.U32 R19, RZ, RZ, 0x1 ;  /* 0x00000001ff137424 */ /* 0x000fe200078e00ff */
[----:B------:R-:W1:Y:S01]  /*0330*/  LDC R10, c[0x0][0x144] ;  /* 0x00005100ff0a7b82 */ /* 0x000e620000000800 */
[----:B------:R-:W-:-:S02]  /*0340*/  ISETP.NE.AND P3, PT, R5, RZ, PT ;  /* 0x000000ff0500720c */ /* 0x000fc40003f65270 */
[----:B------:R-:W-:Y:S01]  /*0350*/  IMAD.IADD R8, R6, 0x1, -R4 ;  /* 0x0000000106087824 */ /* 0x000fe200078e0a04 */
[----:B------:R-:W-:Y:S01]  /*0360*/  SHF.R.S32.HI R6, RZ, 0x1f, R3 ;  /* 0x0000001fff067819 */ /* 0x000fe20000011403 */
[----:B------:R-:W2:Y:S03]  /*0370*/  S2R R4, SR_CTAID.Y ;  /* 0x0000000000047919 */ /* 0x000ea60000002600 */
[----:B------:R-:W-:Y:S01]  /*0380*/  SHF.R.S32.HI R7, RZ, 0x1f, R8 ;  /* 0x0000001fff077819 */ /* 0x000fe20000011408 */
[----:B------:R-:W3:Y:S01]  /*0390*/  LDC R12, c[0x0][0x140] ;  /* 0x00005000ff0c7b82 */ /* 0x000ee20000000800 */
[----:B------:R-:W-:Y:S02]  /*03a0*/  LEA.HI R6, R6, R3, RZ, 0x2 ;  /* 0x0000000306067211 */ /* 0x000fe400078f10ff */
[----:B------:R-:W-:Y:S02]  /*03b0*/  LEA.HI R7, R7, R8, RZ, 0x3 ;  /* 0x0000000807077211 */ /* 0x000fe400078f18ff */
[----:B------:R-:W-:-:S02]  /*03c0*/  LOP3.LUT R6, R6, 0x3ffffffc, RZ, 0xc0, !PT ;  /* 0x3ffffffc06067812 */ /* 0x000fc400078ec0ff */
[----:B-----5:R-:W-:Y:S02]  /*03d0*/  ISETP.NE.OR P0, PT, R0, RZ, !P0 ;  /* 0x000000ff0000720c */ /* 0x020fe40004705670 */
[--C-:B------:R-:W-:Y:S01]  /*03e0*/  SHF.R.S32.HI R0, RZ, 0x3, R7.reuse ;  /* 0x00000003ff007819 */ /* 0x100fe20000011407 */
[----:B------:R-:W-:Y:S01]  /*03f0*/  IMAD.IADD R6, R3, 0x1, -R6 ;  /* 0x0000000103067824 */ /* 0x000fe200078e0a06 */
[----:B0-----:R-:W-:Y:S02]  /*0400*/  I2FP.F32.U32 R9, UR8 ;  /* 0x0000000800097c45 */ /* 0x001fe40008201000 */
[----:B------:R-:W-:-:S03]  /*0410*/  SHF.R.S32.HI R7, RZ, 0x1f, R7 ;  /* 0x0000001fff077819 */ /* 0x000fc60000011407 */
[----:B------:R-:W-:Y:S01]  /*0420*/  FMUL R9, R9, UR4 ;  /* 0x0000000409097c20 */ /* 0x000fe20008400000 */
[----:B------:R-:W-:Y:S01]  /*0430*/  LEA.HI R7, R7, R0, RZ, 0x2 ;  /* 0x0000000007077211 */ /* 0x000fe200078f10ff */
[----:B------:R-:W-:Y:S02]  /*0440*/  ULDC UR4, c[0x0][0x154] ;  /* 0x0000550000047ab9 */ /* 0x000fe40000000800 */
[----:B------:R-:W-:Y:S01]  /*0450*/  VOTEU.ALL UP0, P0 ;  /* 0x00000000003f7886 */ /* 0x000fe20000000000 */
[----:B------:R-:W-:Y:S01]  /*0460*/  LOP3.LUT R7, R7, 0xfffffffc, RZ, 0xc0, !PT ;  /* 0xfffffffc07077812 */ /* 0x000fe200078ec0ff */
[----:B------:R-:W0:Y:S01]  /*0470*/  F2I.U32.TRUNC.NTZ R9, R9 ;  /* 0x0000000900097305 */ /* 0x000e22000020f000 */
[----:B------:R-:W-:Y:S01]  /*0480*/  VOTEU.ALL UP1, P0 ;  /* 0x00000000003f7886 */ /* 0x000fe20000020000 */
[----:B---3--:R-:W-:Y:S01]  /*0490*/  ISETP.EQ.U32.AND P2, PT, R12, 0x1, PT ;  /* 0x000000010c00780c */ /* 0x008fe20003f42070 */
[----:B------:R-:W3:Y:S01]  /*04a0*/  @!UP0 S2UR UR7, SR_CgaCtaId ;  /* 0x00000000000789c3 */ /* 0x000ee20000008800 */
[----:B------:R-:W-:Y:S01]  /*04b0*/  IMAD.IADD R7, R0, 0x1, -R7 ;  /* 0x0000000100077824 */ /* 0x000fe200078e0a07 */
[----:B------:R-:W-:Y:S01]  /*04c0*/  @!UP0 UMOV UR6, 0x400 ;  /* 0x0000040000068882 */ /* 0x000fe20000000000 */
[----:B--2---:R-:W-:-:S03]  /*04d0*/  I2FP.F32.U32 R3, R4 ;  /* 0x0000000400037245 */ /* 0x004fc60000201000 */
[----:B------:R-:W-:Y:S02]  /*04e0*/  LEA R22, R6, R7, 0x2 ;  /* 0x0000000706167211 */ /* 0x000fe400078e10ff */
[----:B------:R-:W-:Y:S01]  /*04f0*/  FMUL R11, R3, UR4 ;  /* 0x00000004030b7c20 */ /* 0x000fe20008400000 */
[----:B------:R-:W2:Y:S01]  /*0500*/  LDC R7, c[0x0][0x148] ;  /* 0x00005200ff077b82 */ /* 0x000ea20000000800 */
[----:B------:R-:W-:Y:S01]  /*0510*/  LEA.HI R0, R22, R22, RZ, 0x1 ;  /* 0x0000001616007211 */ /* 0x000fe200078f08ff */
[----:B------:R-:W-:Y:S01]  /*0520*/  UMOV UR4, 0x20 ;  /* 0x0000002000047882 */ /* 0x000fe20000000000 */
[----:B0-----:R-:W-:Y:S01]  /*0530*/  IMAD.MOV R13, RZ, RZ, -R9 ;  /* 0x000000ffff0d7224 */ /* 0x001fe200078e0a09 */
[----:B------:R-:W-:Y:S01]  /*0540*/  SHF.R.S32.HI R3, RZ, 0x1f, R2 ;  /* 0x0000001fff037819 */ /* 0x000fe20000011402 */
[----:B------:R-:W0:Y:S01]  /*0550*/  F2I.U32.TRUNC.NTZ R11, R11 ;  /* 0x0000000b000b7305 */ /* 0x000e22000020f000 */
[----:B------:R-:W-:Y:S01]  /*0560*/  LOP3.LUT R9, R0, 0xfffffffe, RZ, 0xc0, !PT ;  /* 0xfffffffe00097812 */ /* 0x000fe200078ec0ff */
[----:B-1----:R-:W-:Y:S01]  /*0570*/  IMAD R6, R10, R13, UR8 ;  /* 0x000000080a067e24 */ /* 0x002fe2000f8e020d */
[----:B------:R-:W-:Y:S01]  /*0580*/  LEA.HI R3, R3, R2, RZ, 0x2 ;  /* 0x0000000203037211 */ /* 0x000fe200078f10ff */
[----:B------:R-:W-:Y:S01]  /*0590*/  VIADD R10, R5, 0xffffffff ;  /* 0xffffffff050a7836 */ /* 0x000fe20000000000 */
[----:B------:R-:W-:-:S04]  /*05a0*/  @!UP0 UIADD3 UR4, -UR4, 0x100000, URZ ;  /* 0x0010000004048890 */ /* 0x000fc8000fffe13f */
[----:B------:R-:W-:Y:S02]  /*05b0*/  @!UP0 USHF.L.U32 UR5, UR4, 0xb, URZ ;  /* 0x0000000b04058899 */ /* 0x000fe4000800063f */
[----:B------:R-:W-:Y:S01]  /*05c0*/  @!UP0 USHF.L.U32 UR4, UR4, 0x1, URZ ;  /* 0x0000000104048899 */ /* 0x000fe2000800063f */
[----:B------:R-:W-:Y:S01]  /*05d0*/  IMAD.IADD R9, R22, 0x1, -R9 ;  /* 0x0000000116097824 */ /* 0x000fe200078e0a09 */
[----:B------:R-:W-:Y:S02]  /*05e0*/  LOP3.LUT R3, R3, 0xfffffffc, RZ, 0xc0, !PT ;  /* 0xfffffffc03037812 */ /* 0x000fe400078ec0ff */
[----:B------:R-:W-:Y:S01]  /*05f0*/  ISETP.GE.U32.AND P6, PT, R10, 0x2, PT ;  /* 0x000000020a00780c */ /* 0x000fe20003fc6070 */
[----:B---3--:R-:W-:Y:S01]  /*0600*/  @!UP0 ULEA UR6, UR7, UR6, 0x18 ;  /* 0x0000000607068291 */ /* 0x008fe2000f8ec03f */
[----:B------:R-:W-:Y:S01]  /*0610*/  ISETP.NE.AND P4, PT, R9, R6, PT ;  /* 0x000000060900720c */ /* 0x000fe20003f85270 */
[----:B------:R-:W-:Y:S01]  /*0620*/  IMAD.SHL.U32 R9, R22, 0x4, RZ ;  /* 0x0000000416097824 */ /* 0x000fe200078e00ff */
[----:B------:R-:W-:Y:S01]  /*0630*/  VOTEU.ALL UP0, P0 ;  /* 0x00000000003f7886 */ /* 0x000fe20000000000 */
[----:B------:R-:W-:Y:S01]  /*0640*/  IMAD.IADD R0, R2, 0x1, -R3 ;  /* 0x0000000102007824 */ /* 0x000fe200078e0a03 */
[----:B0-----:R-:W-:-:S02]  /*0650*/  IADD3 R14, -R11, RZ, RZ ;  /* 0x000000ff0b0e7210 */ /* 0x001fc40007ffe1ff */
[----:B------:R-:W-:Y:S02]  /*0660*/  LOP3.LUT R22, R22, 0xc, R9, 0x78, !PT ;  /* 0x0000000c16167812 */ /* 0x000fe400078e7809 */
[----:B------:R-:W-:Y:S01]  /*0670*/  ISETP.NE.AND P1, PT, R0, 0x3, PT ;  /* 0x000000030000780c */ /* 0x000fe20003f25270 */
[----:B--2---:R-:W-:Y:S01]  /*0680*/  IMAD R3, R7, R14, R4 ;  /* 0x0000000e07037224 */ /* 0x004fe200078e0204 */
[----:B------:R-:W-:Y:S01]  /*0690*/  LOP3.LUT P0, RZ, R8, 0x7, RZ, 0xc0, !PT ;  /* 0x0000000708ff7812 */ /* 0x000fe2000780c0ff */
[----:B------:R-:W0:Y:S02]  /*06a0*/  FENCE.VIEW.ASYNC.S ;  /* 0x00000000000073c6 */ /* 0x000e240000000000 */
[----:B0-----:R0:W1:Y:S01]  /*06b0*/  @!UP0 SYNCS.EXCH.64 URZ, [UR6+0x30], UR4 ;  /* 0x00003004063f85b2 */ /* 0x0010620008000100 */
[----:B------:R-:W-:Y:S02]  /*06c0*/  ISETP.EQ.OR P1, PT, R0, RZ, !P1 ;  /* 0x000000ff0000720c */ /* 0x000fe40004f22670 */
[----:B------:R-:W-:-:S02]  /*06d0*/  @P4 LEA.HI R2, R22, R22, RZ, 0x1 ;  /* 0x0000001616024211 */ /* 0x000fc400078f08ff */
[----:B------:R-:W-:Y:S02]  /*06e0*/  ISETP.EQ.AND P1, PT, R5, RZ, P1 ;  /* 0x000000ff0500720c */ /* 0x000fe40000f22270 */
[----:B------:R-:W-:Y:S02]  /*06f0*/  @P4 SHF.R.S32.HI R2, RZ, 0x1, R2 ;  /* 0x00000001ff024819 */ /* 0x000fe40000011402 */
[----:B------:R-:W-:Y:S02]  /*0700*/  ISETP.LT.U32.AND P0, PT, R22, 0x2, !P0 ;  /* 0x000000021600780c */ /* 0x000fe40004701070 */
[----:B------:R-:W-:Y:S02]  /*0710*/  @P4 ISETP.NE.AND P5, PT, R2, R3, PT ;  /* 0x000000030200420c */ /* 0x000fe40003fa5270 */
[----:B------:R-:W-:Y:S02]  /*0720*/  SEL R2, RZ, 0x1, !P1 ;  /* 0x00000001ff027807 */ /* 0x000fe40004800000 */
[----:B------:R-:W-:Y:S01]  /*0730*/  SEL R8, RZ, 0x1, !P0 ;  /* 0x00000001ff087807 */ /* 0x000fe20004000000 */
[----:B------:R0:W2:Y:S01]  /*0740*/  @!UP1 SYNCS.EXCH.64 URZ, [UR6+0x38], UR4 ;  /* 0x00003804063f95b2 */ /* 0x0000a20008000100 */
[----:B------:R-:W-:Y:S01]  /*0750*/  SEL R2, R2, 0x2, P6 ;  /* 0x0000000202027807 */ /* 0x000fe20003000000 */
[----:B------:R-:W-:Y:S01]  /*0760*/  NOP ;  /* 0x0000000000007918 */ /* 0x000fe20000000000 */
[----:B------:R-:W-:-:S03]  /*0770*/  @P4 SEL R19, RZ, 0x1, P5 ;  /* 0x00000001ff134807 */ /* 0x000fc60002800000 */
[----:B------:R0:W-:Y:S01]  /*0780*/  STL [R1+0x200], R2 ;  /* 0x0002000201007387 */ /* 0x0001e20000100800 */
[----:B------:R-:W-:Y:S01]  /*0790*/  LOP3.LUT R19, R19, R8, RZ, 0xc0, !PT ;  /* 0x0000000813137212 */ /* 0x000fe200078ec0ff */
[----:B-1----:R-:W-:Y:S06]  /*07a0*/  @!P2 BRA `(.L_x_3) ;  /* 0x000000000008a947 */ /* 0x002fec0003800000 */
[----:B--2-4-:R-:W-:Y:S01]  /*07b0*/  UCGABAR_ARV ;  /* 0x00000000000079c7 */ /* 0x014fe20008000000 */
[----:B------:R-:W-:Y:S05]  /*07c0*/  BRA `(.L_x_4) ;  /* 0x0000000000047947 */ /* 0x000fea0003800000 */
.L_x_3:
[----:B--2-4-:R-:W-:Y:S01]  /*07d0*/  NOP ;  /* 0x0000000000007918 */ /* 0x014fe20000000000 */
.L_x_4:
[----:B0-----:R-:W0:Y:S01]  /*07e0*/  LDC R2, c[0x0][0x65c] ;  /* 0x00019700ff027b82 */ /* 0x001e220000000800 */
[----:B------:R-:W-:Y:S01]  /*07f0*/  IMAD.MOV.U32 R3, RZ, RZ, RZ ;  /* 0x000000ffff037224 */ /* 0x000fe200078e00ff */
[----:B0-----:R-:W-:Y:S01]  /*0800*/  ISETP.NE.AND P1, PT, R2, 0x1, PT ;  /* 0x000000010200780c */ /* 0x001fe20003f25270 */
[----:B------:R-:W-:-:S12]  /*0810*/  IMAD.U32 R2, RZ, RZ, UR8 ;  /* 0x00000008ff027e24 */ /* 0x000fd8000f8e00ff */
[----:B------:R-:W0:Y:S01]  /*0820*/  @P1 LDC R9, c[0x0][0x10] ;  /* 0x00000400ff091b82 */ /* 0x000e220000000800 */
[----:B------:R-:W-:Y:S01]  /*0830*/  @P1 IMAD.MOV.U32 R5, RZ, RZ, RZ ;  /* 0x000000ffff051224 */ /* 0x000fe200078e00ff */
[----:B------:R-:W-:-:S06]  /*0840*/  @P1 MOV R13, RZ ;  /* 0x000000ff000d1202 */ /* 0x000fcc0000000f00 */
[----:B------:R-:W1:Y:S01]  /*0850*/  @!P1 LDC R11, c[0x0][0xc] ;  /* 0x00000300ff0b9b82 */ /* 0x000e620000000800 */
[----:B0-----:R-:W-:-:S04]  /*0860*/  @P1 IMAD.WIDE.U32 R8, R9, UR8, R4 ;  /* 0x0000000809081c25 */ /* 0x001fc8000f8e0004 */
[----:B------:R-:W-:Y:S02]  /*0870*/  @P1 IMAD.MOV.U32 R15, RZ, RZ, R8 ;  /* 0x000000ffff0f1224 */ /* 0x000fe400078e0008 */
[----:B------:R-:W-:Y:S02]  /*0880*/  @P1 IMAD.IADD R18, R9, 0x1, R13 ;  /* 0x0000000109121824 */ /* 0x000fe400078e020d */
[----:B-1----:R-:W-:-:S04]  /*0890*/  @!P1 IMAD.WIDE.U32 R2, R4, R11, R2 ;  /* 0x0000000b04029225 */ /* 0x002fc800078e0002 */
[----:B------:R-:W-:Y:S01]  /*08a0*/  @!P1 IMAD.MOV.U32 R15, RZ, RZ, R2 ;  /* 0x000000ffff0f9224 */ /* 0x000fe200078e0002 */
[----:B------:R-:W-:-:S04]  /*08b0*/  @!P1 MOV R18, R3 ;  /* 0x0000000300129202 */ /* 0x000fc80000000f00 */
[----:B------:R0:W-:Y:S04]  /*08c0*/  STL [R1+0x208], R15 ;  /* 0x0002080f01007387 */ /* 0x0001e80000100800 */
[----:B------:R0:W-:Y:S01]  /*08d0*/  STL [R1+0x204], R18 ;  /* 0x0002041201007387 */ /* 0x0001e20000100800 */
[----:B------:R-:W-:Y:S05]  /*08e0*/  @!P2 BRA `(.L_x_5) ;  /* 0x00000000000ca947 */ /* 0x000fea0003800000 */
[----:B------:R-:W-:Y:S01]  /*08f0*/  UCGABAR_WAIT ;  /* 0x0000000000007dc7 */ /* 0x000fe20008000000 */
[----:B------:R-:W-:Y:S01]  /*0900*/  CCTL.IVALL ;  /* 0x00000000ff00798f */ /* 0x000fe20002000000 */
[----:B------:R-:W-:Y:S05]  /*0910*/  BRA `(.L_x_6) ;  /* 0x0000000000047947 */ /* 0x000fea0003800000 */
.L_x_5:
[----:B------:R-:W-:Y:S06]  /*0920*/  BAR.SYNC.DEFER_BLOCKING 0x0 ;  /* 0x0000000000007b1d */ /* 0x000fec0000010000 */
.L_x_6:
[----:B------:R-:W-:Y:S05]  /*0930*/  @!P3 BRA `(.L_x_7) ;  /* 0x0000017000a0b947 */ /* 0x000fea0003800000 */
[----:B------:R-:W-:-:S13]  /*0940*/  ISETP.GT.U32.AND P0, PT, R10, 0x1, PT ;  /* 0x000000010a00780c */ /* 0x000fda0003f04070 */
[----:B------:R-:W-:Y:S05]  /*0950*/  @P0 EXIT ;  /* 0x000000000000094d */ /* 0x000fea0003800000 */
[----:B------:R-:W-:Y:S01]  /*0960*/  ULDC.64 UR4, c[0x0][0x650] ;  /* 0x0001940000047ab9 */ /* 0x000fe20000000a00 */
[----:B------:R-:W-:Y:S01]  /*0970*/  PRMT R0, RZ, 0x7610, R0 ;  /* 0x00007610ff007816 */ /* 0x000fe20000000000 */
[----:B------:R-:W-:Y:S01]  /*0980*/  IMAD.MOV.U32 R23, RZ, RZ, -0x1 ;  /* 0xffffffffff177424 */ /* 0x000fe200078e00ff */
[----:B------:R-:W-:Y:S01]  /*0990*/  ISETP.GE.U32.AND P0, PT, R15, UR4, PT ;  /* 0x000000040f007c0c */ /* 0x000fe2000bf06070 */
[----:B------:R-:W-:Y:S02]  /*09a0*/  IMAD.MOV.U32 R153, RZ, RZ, -0x1 ;  /* 0xffffffffff997424 */ /* 0x000fe400078e00ff */
[----:B------:R-:W-:Y:S01]  /*09b0*/  IMAD.MOV.U32 R152, RZ, RZ, -0x1 ;  /* 0xffffffffff987424 */ /* 0x000fe200078e00ff */
[----:B------:R-:W-:-:S13]  /*09c0*/  ISETP.GE.U32.AND.EX P0, PT, R18, UR5, PT, P0 ;  /* 0x0000000512007c0c */ /* 0x000fda000bf06100 */
[----:B------:R-:W-:Y:S05]  /*09d0*/  @P0 BRA `(.L_x_8) ;  /* 0x0000000400300947 */ /* 0x000fea0003800000 */
[----:B------:R-:W1:Y:S01]  /*09e0*/  LDC.64 R16, c[0x0][0x628] ;  /* 0x00018a00ff107b82 */ /* 0x000e620000000a00 */
[----:B------:R-:W-:Y:S01]  /*09f0*/  IMAD.MOV.U32 R2, RZ, RZ, R15 ;  /* 0x000000ffff027224 */ /* 0x000fe200078e000f */
[----:B------:R-:W-:-:S06]  /*0a00*/  MOV R3, R18 ;  /* 0x0000001200037202 */ /* 0x000fcc0000000f00 */
[----:B------:R-:W2:Y:S08]  /*0a10*/  LDC R0, c[0x0][0x630] ;  /* 0x00018c00ff007b82 */ /* 0x000eb00000000800 */
[----:B------:R-:W3:Y:S01]  /*0a20*/  LDC.64 R20, c[0x0][0x620] ;  /* 0x00018800ff147b82 */ /* 0x000ee20000000a00 */
[----:B-1----:R-:W-:-:S04]  /*0a30*/  ISETP.NE.U32.AND P0, PT, R16, RZ, PT ;  /* 0x000000ff1000720c */ /* 0x002fc80003f05070 */
[----:B------:R-:W-:-:S13]  /*0a40*/  ISETP.NE.AND.EX P0, PT, R17, RZ, PT, P0 ;  /* 0x000000ff1100720c */ /* 0x000fda0003f05300 */
[----:B--23--:R-:W-:Y:S05]  /*0a50*/  @!P0 BRA `(.L_x_9) ;  /* 0x0000000000288947 */ /* 0x00cfea0003800000 */
[----:B------:R-:W1:Y:S02]  /*0a60*/  LDC R11, c[0x0][0x634] ;  /* 0x00018d00ff0b7b82 */ /* 0x000e640000000800 */
[----:B-1----:R-:W-:-:S05]  /*0a70*/  IADD3 R11, P0, R15, R11, RZ ;  /* 0x0000000b0f0b7210 */ /* 0x002fca0007f1e0ff */
[----:B------:R-:W-:-:S04]  /*0a80*/  IMAD.X R13, RZ, RZ, R18, P0 ;  /* 0x000000ffff0d7224 */ /* 0x000fc800000e0612 */
[----:B------:R-:W-:-:S04]  /*0a90*/  IMAD.WIDE.U32 R2, R13, R16, RZ ;  /* 0x000000100d027225 */ /* 0x000fc800078e00ff */
[----:B------:R-:W-:-:S04]  /*0aa0*/  IMAD.WIDE.U32 R8, P0, R11, R17, R2 ;  /* 0x000000110b087225 */ /* 0x000fc80007800002 */
[----:B------:R-:W-:-:S04]  /*0ab0*/  IMAD.WIDE.U32 R2, R11, R16, RZ ;  /* 0x000000100b027225 */ /* 0x000fc800078e00ff */
[----:B------:R-:W-:Y:S01]  /*0ac0*/  IMAD.X R11, RZ, RZ, RZ, P0 ;  /* 0x000000ffff0b7224 */ /* 0x000fe200000e06ff */
[----:B------:R-:W-:Y:S01]  /*0ad0*/  IADD3 RZ, P0, R3, R8, RZ ;  /* 0x0000000803ff7210 */ /* 0x000fe20007f1e0ff */
[----:B------:R-:W-:-:S04]  /*0ae0*/  IMAD.MOV.U32 R10, RZ, RZ, R9 ;  /* 0x000000ffff0a7224 */ /* 0x000fc800078e0009 */
[----:B------:R-:W-:-:S08]  /*0af0*/  IMAD.WIDE.U32.X R2, R13, R17, R10, P0 ;  /* 0x000000110d027225 */ /* 0x000fd000000e040a */
.L_x_9:
[----:B------:R-:W1:Y:S01]  /*0b00*/  LDC.64 R16, c[0x0][0x640] ;  /* 0x00019000ff107b82 */ /* 0x000e620000000a00 */
[--C-:B------:R-:W-:Y:S01]  /*0b10*/  SHF.R.U64 R152, R2, R0, R3.reuse ;  /* 0x0000000002987219 */ /* 0x100fe20000001203 */
[----:B------:R-:W-:Y:S01]  /*0b20*/  IMAD R25, R7, R14, R4 ;  /* 0x0000000e07197224 */ /* 0x000fe200078e0204 */
[----:B------:R-:W-:Y:S02]  /*0b30*/  SHF.R.U32.HI R0, RZ, R0, R3 ;  /* 0x00000000ff007219 */ /* 0x000fe40000011603 */
[----:B------:R-:W-:Y:S02]  /*0b40*/  IADD3 R5, P0, RZ, -R152, RZ ;  /* 0x80000098ff057210 */ /* 0x000fe40007f1e0ff */
[----:B------:R-:W-:Y:S01]  /*0b50*/  MOV R2, R15 ;  /* 0x0000000f00027202 */ /* 0x000fe20000000f00 */
[----:B------:R-:W2:Y:S02]  /*0b60*/  LDC R8, c[0x0][0x618] ;  /* 0x00018600ff087b82 */ /* 0x000ea40000000800 */
[----:B------:R-:W-:-:S04]  /*0b70*/  IMAD.X R3, RZ, RZ, ~R0, P0 ;  /* 0x000000ffff037224 */ /* 0x000fc800000e0e00 */
[-C--:B------:R-:W-:Y:S02]  /*0b80*/  IMAD R0, R3, R20.reuse, RZ ;  /* 0x0000001403007224 */ /* 0x080fe400078e02ff */
[----:B------:R-:W3:Y:S01]  /*0b90*/  LDC R12, c[0x0][0x608] ;  /* 0x00018200ff0c7b82 */ /* 0x000ee20000000800 */
[----:B------:R-:W-:Y:S02]  /*0ba0*/  IMAD.MOV.U32 R3, RZ, RZ, R18 ;  /* 0x000000ffff037224 */ /* 0x000fe400078e0012 */
[----:B------:R-:W-:-:S05]  /*0bb0*/  IMAD.WIDE.U32 R2, R5, R20, R2 ;  /* 0x0000001405027225 */ /* 0x000fca00078e0002 */
[----:B------:R-:W4:Y:S01]  /*0bc0*/  LDC R13, c[0x0][0x658] ;  /* 0x00019600ff0d7b82 */ /* 0x000f220000000800 */
[----:B------:R-:W-:Y:S01]  /*0bd0*/  IMAD R5, R5, R21, R0 ;  /* 0x0000001505057224 */ /* 0x000fe200078e0200 */
[----:B-1----:R-:W-:Y:S01]  /*0be0*/  ISETP.NE.U32.AND P0, PT, R16, RZ, PT ;  /* 0x000000ff1000720c */ /* 0x002fe20003f05070 */
[----:B------:R-:W-:Y:S02]  /*0bf0*/  IMAD.MOV.U32 R0, RZ, RZ, -0x1 ;  /* 0xffffffffff007424 */ /* 0x000fe400078e00ff */
[----:B------:R-:W-:Y:S01]  /*0c00*/  IMAD.IADD R3, R3, 0x1, R5 ;  /* 0x0000000103037824 */ /* 0x000fe200078e0205 */
[----:B------:R-:W-:Y:S02]  /*0c10*/  ISETP.NE.AND.EX P0, PT, R17, RZ, PT, P0 ;  /* 0x000000ff1100720c */ /* 0x000fe40003f05300 */
[----:B------:R-:W1:Y:S02]  /*0c20*/  LDC R23, c[0x0][0x600] ;  /* 0x00018000ff177b82 */ /* 0x000e640000000800 */
[----:B--2---:R-:W-:-:S02]  /*0c30*/  SHF.R.U64 R10, R2, R8, R3 ;  /* 0x00000008020a7219 */ /* 0x004fc40000001203 */
[----:B------:R-:W-:-:S04]  /*0c40*/  SHF.R.U32.HI R3, RZ, R8, R3 ;  /* 0x00000008ff037219 */ /* 0x000fc80000011603 */
[----:B0-----:R-:W0:Y:S01]  /*0c50*/  LDC R15, c[0x0][0x648] ;  /* 0x00019200ff0f7b82 */ /* 0x001e220000000800 */
[-CC-:B---3--:R-:W-:Y:S02]  /*0c60*/  SHF.R.U64 R20, R10, R12.reuse, R3.reuse ;  /* 0x0000000c0a147219 */ /* 0x188fe40000001203 */
[----:B------:R-:W-:Y:S01]  /*0c70*/  SHF.R.U32.HI R2, RZ, R12, R3 ;  /* 0x0000000cff027219 */ /* 0x000fe20000011603 */
[----:B------:R-:W-:-:S04]  /*0c80*/  IMAD.MOV.U32 R12, RZ, RZ, 0x1 ;  /* 0x00000001ff0c7424 */ /* 0x000fc800078e00ff */
[----:B------:R-:W2:Y:S01]  /*0c90*/  LDC R21, c[0x0][0x638] ;  /* 0x00018e00ff157b82 */ /* 0x000ea20000000800 */
[-C--:B----4-:R-:W-:Y:S02]  /*0ca0*/  SHF.L.U32 R0, R0, R13.reuse, RZ ;  /* 0x0000000d00007219 */ /* 0x090fe400000006ff */
[-CC-:B------:R-:W-:Y:S02]  /*0cb0*/  SHF.R.U64 R14, R20, R13.reuse, R2.reuse ;  /* 0x0000000d140e7219 */ /* 0x180fe40000001202 */
[----:B------:R-:W-:Y:S02]  /*0cc0*/  SHF.R.U32.HI R3, RZ, R13, R2 ;  /* 0x0000000dff037219 */ /* 0x000fe40000011602 */
[----:B------:R-:W-:Y:S01]  /*0cd0*/  LOP3.LUT R7, RZ, R0, RZ, 0x33, !PT ;  /* 0x00000000ff077212 */ /* 0x000fe200078e33ff */
[----:B------:R-:W3:Y:S01]  /*0ce0*/  LDC R18, c[0x0][0x610] ;  /* 0x00018400ff127b82 */ /* 0x000ee20000000800 */
[----:B------:R-:W-:Y:S01]  /*0cf0*/  MOV R2, R14 ;  /* 0x0000000e00027202 */ /* 0x000fe20000000f00 */
[----:B------:R-:W-:Y:S06]  /*0d00*/  @!P0 BRA `(.L_x_10) ;  /* 0x0000000000288947 */ /* 0x000fec0003800000 */
[----:B------:R-:W4:Y:S02]  /*0d10*/  LDC R9, c[0x0][0x64c] ;  /* 0x00019300ff097b82 */ /* 0x000f240000000800 */
[----:B----4-:R-:W-:-:S05]  /*0d20*/  IADD3 R9, P0, R14, R9, RZ ;  /* 0x000000090e097210 */ /* 0x010fca0007f1e0ff */
        /* <DEDUP_REMOVED lines=8> */
.L_x_10:
[----:B0-----:R-:W-:Y:S01]  /*0db0*/  SHF.R.U64 R2, R2, R15, R3 ;  /* 0x0000000f02027219 */ /* 0x001fe20000001203 */
[----:B-1----:R-:W-:Y:S01]  /*0dc0*/  VIADD R3, R23, 0xffffffff ;  /* 0xffffffff17037836 */ /* 0x002fe20000000000 */
[----:B------:R-:W-:Y:S02]  /*0dd0*/  SHF.L.U32 R0, R12, R13, RZ ;  /* 0x0000000d0c007219 */ /* 0x000fe400000006ff */
[----:B------:R-:W-:Y:S02]  /*0de0*/  LOP3.LUT R7, R20, R7, RZ, 0xc0, !PT ;  /* 0x0000000714077212 */ /* 0x000fe400078ec0ff */
[----:B------:R-:W-:Y:S02]  /*0df0*/  IADD3 R4, -R2, RZ, RZ ;  /* 0x000000ff02047210 */ /* 0x000fe40007ffe1ff */
[----:B------:R-:W-:Y:S01]  /*0e00*/  SEL R6, R6, R25, !P1 ;  /* 0x0000001906067207 */ /* 0x000fe20004800000 */
[----:B------:R-:W-:Y:S01]  /*0e10*/  IMAD R7, R0, R2, R7 ;  /* 0x0000000200077224 */ /* 0x000fe200078e0207 */
[----:B------:R-:W-:Y:S01]  /*0e20*/  LOP3.LUT R3, R10, R3, RZ, 0xc0, !PT ;  /* 0x000000030a037212 */ /* 0x000fe200078ec0ff */
[----:B--2---:R-:W-:-:S02]  /*0e30*/  IMAD R0, R4, R21, R14 ;  /* 0x0000001504007224 */ /* 0x004fc400078e020e */
[----:B---3--:R-:W-:Y:S02]  /*0e40*/  IMAD R6, R7, R18, R6 ;  /* 0x0000001207067224 */ /* 0x008fe400078e0206 */
[----:B------:R-:W-:Y:S02]  /*0e50*/  IMAD R23, R0, R23, R3 ;  /* 0x0000001700177224 */ /* 0x000fe400078e0203 */
[----:B------:R-:W-:-:S03]  /*0e60*/  IMAD.MOV.U32 R2, RZ, RZ, 0x1 ;  /* 0x00000001ff027424 */ /* 0x000fc600078e00ff */
[----:B------:R-:W-:Y:S02]  /*0e70*/  SEL R153, R23, R6, !P1 ;  /* 0x0000000617997207 */ /* 0x000fe40004800000 */
[----:B------:R-:W-:Y:S02]  /*0e80*/  PRMT R0, R2, 0x7610, R0 ;  /* 0x0000761002007816 */ /* 0x000fe40000000000 */
[----:B------:R-:W-:-:S07]  /*0e90*/  SEL R23, R6, R23, !P1 ;  /* 0x0000001706177207 */ /* 0x000fce0004800000 */
.L_x_8:
[----:B------:R-:W-:-:S08]  /*0ea0*/  NOP ;  /* 0x0000000000007918 */ /* 0x000fd00000000000 */
[----:B------:R-:W1:Y:S02]  /*0eb0*/  USETMAXREG.TRY_ALLOC.CTAPOOL UP0, 0xf0 ;  /* 0x000000f0000079c8 */ /* 0x000e640008000600 */
[----:B-1----:R-:W-:-:S13]  /*0ec0*/  PLOP3.LUT P0, PT, PT, PT, UP0, 0x80, 0x0 ;  /* 0x000000000000781c */ /* 0x002fda0003f0f008 */
[----:B------:R-:W-:Y:S05]  /*0ed0*/  @!P0 BRA `(.L_x_8) ;  /* 0xfffffffc00f08947 */ /* 0x000fea000383ffff */
[----:B------:R-:W-:Y:S01]  /*0ee0*/  ULDC.64 UR4, c[0x0][0x598] ;  /* 0x0001660000047ab9 */ /* 0x000fe20000000a00 */
[----:B------:R-:W-:Y:S01]  /*0ef0*/  ULDC.64 UR36, c[0x0][0x208] ;  /* 0x0000820000247ab9 */ /* 0x000fe20000000a00 */
[----:B------:R-:W-:-:S04]  /*0f00*/  ISETP.NE.U32.AND P0, PT, RZ, UR4, PT ;  /* 0x00000004ff007c0c */ /* 0x000fc8000bf05070 */
[----:B------:R-:W-:-:S13]  /*0f10*/  ISETP.NE.AND.EX P0, PT, RZ, UR5, PT, P0 ;  /* 0x00000005ff007c0c */ /* 0x000fda000bf05300 */
[----:B------:R-:W-:Y:S05]  /*0f20*/  @!P0 BRA `(.L_x_11) ;  /* 0x00000000001c8947 */ /* 0x000fea0003800000 */
[----:B------:R-:W1:Y:S02]  /*0f30*/  LDC.64 R2, c[0x0][0x598] ;  /* 0x00016600ff027b82 */ /* 0x000e640000000a00 */
[----:B-1----:R-:W2:Y:S02]  /*0f40*/  LDG.E.64 R2, desc[UR36][R2.64] ;  /* 0x0000002402027981 */ /* 0x002ea4000c1e1b00 */
[----:B--2---:R-:W-:-:S04]  /*0f50*/  ISETP.NE.U32.AND P0, PT, R2, RZ, PT ;  /* 0x000000ff0200720c */ /* 0x004fc80003f05070 */
[----:B------:R-:W-:-:S13]  /*0f60*/  ISETP.NE.AND.EX P0, PT, R3, RZ, PT, P0 ;  /* 0x000000ff0300720c */ /* 0x000fda0003f05300 */
[----:B------:R-:W-:Y:S05]  /*0f70*/  @!P0 BRA `(.L_x_11) ;  /* 0x0000000000088947 */ /* 0x000fea0003800000 */
[----:B------:R1:W5:Y:S01]  /*0f80*/  LD.E R17, desc[UR36][R2.64] ;  /* 0x0000002402117980 */ /* 0x000362000c101900 */
[----:B------:R-:W-:Y:S05]  /*0f90*/  BRA `(.L_x_12) ;  /* 0x0000000000247947 */ /* 0x000fea0003800000 */
.L_x_11:
[----:B------:R-:W-:Y:S02]  /*0fa0*/  ULDC.64 UR4, c[0x0][0x588] ;  /* 0x0001620000047ab9 */ /* 0x000fe40000000a00 */
[----:B------:R-:W-:-:S04]  /*0fb0*/  ISETP.NE.U32.AND P0, PT, RZ, UR4, PT ;  /* 0x00000004ff007c0c */ /* 0x000fc8000bf05070 */
[----:B------:R-:W-:-:S13]  /*0fc0*/  ISETP.NE.AND.EX P0, PT, RZ, UR5, PT, P0 ;  /* 0x00000005ff007c0c */ /* 0x000fda000bf05300 */
[----:B------:R-:W-:Y:S05]  /*0fd0*/  @!P0 BRA `(.L_x_13) ;  /* 0x00000000000c8947 */ /* 0x000fea0003800000 */
[----:B------:R-:W1:Y:S02]  /*0fe0*/  LDC.64 R2, c[0x0][0x588] ;  /* 0x00016200ff027b82 */ /* 0x000e640000000a00 */
[----:B-1----:R2:W5:Y:S01]  /*0ff0*/  LDG.E R17, desc[UR36][R2.64] ;  /* 0x0000002402117981 */ /* 0x002562000c1e1900 */
[----:B------:R-:W-:Y:S05]  /*1000*/  BRA `(.L_x_12) ;  /* 0x0000000000087947 */ /* 0x000fea0003800000 */
.L_x_13:
[----:B------:R-:W-:Y:S02]  /*1010*/  ULDC UR4, c[0x0][0x580] ;  /* 0x0001600000047ab9 */ /* 0x000fe40000000800 */
[----:B------:R-:W-:-:S07]  /*1020*/  IMAD.U32 R17, RZ, RZ, UR4 ;  /* 0x00000004ff117e24 */ /* 0x000fce000f8e00ff */
.L_x_12:
[----:B------:R-:W-:Y:S02]  /*1030*/  ULDC.64 UR4, c[0x0][0x5a0] ;  /* 0x0001680000047ab9 */ /* 0x000fe40000000a00 */
[----:B------:R-:W-:-:S04]  /*1040*/  ISETP.NE.U32.AND P0, PT, RZ, UR4, PT ;  /* 0x00000004ff007c0c */ /* 0x000fc8000bf05070 */
[----:B------:R-:W-:-:S13]  /*1050*/  ISETP.NE.AND.EX P0, PT, RZ, UR5, PT, P0 ;  /* 0x00000005ff007c0c */ /* 0x000fda000bf05300 */
[----:B------:R-:W-:Y:S05]  /*1060*/  @!P0 BRA `(.L_x_14) ;  /* 0x00000000001c8947 */ /* 0x000fea0003800000 */
[----:B-12---:R-:W1:Y:S02]  /*1070*/  LDC.64 R2, c[0x0][0x5a0] ;  /* 0x00016800ff027b82 */ /* 0x006e640000000a00 */
[----:B-1----:R-:W2:Y:S02]  /*1080*/  LDG.E.64 R2, desc[UR36][R2.64] ;  /* 0x0000002402027981 */ /* 0x002ea4000c1e1b00 */
[----:B--2---:R-:W-:-:S04]  /*1090*/  ISETP.NE.U32.AND P0, PT, R2, RZ, PT ;  /* 0x000000ff0200720c */ /* 0x004fc80003f05070 */
[----:B------:R-:W-:-:S13]  /*10a0*/  ISETP.NE.AND.EX P0, PT, R3, RZ, PT, P0 ;  /* 0x000000ff0300720c */ /* 0x000fda0003f05300 */
[----:B------:R-:W-:Y:S05]  /*10b0*/  @!P0 BRA `(.L_x_14) ;  /* 0x0000000000088947 */ /* 0x000fea0003800000 */
[----:B0-----:R0:W5:Y:S01]  /*10c0*/  LD.E R18, desc[UR36][R2.64] ;  /* 0x0000002402127980 */ /* 0x001162000c101900 */
[----:B------:R-:W-:Y:S05]  /*10d0*/  BRA `(.L_x_15) ;  /* 0x0000000000247947 */ /* 0x000fea0003800000 */
.L_x_14:
[----:B------:R-:W-:Y:S02]  /*10e0*/  ULDC.64 UR4, c[0x0][0x590] ;  /* 0x0001640000047ab9 */ /* 0x000fe40000000a00 */
[----:B------:R-:W-:-:S04]  /*10f0*/  ISETP.NE.U32.AND P0, PT, RZ, UR4, PT ;  /* 0x00000004ff007c0c */ /* 0x000fc8000bf05070 */
[----:B------:R-:W-:-:S13]  /*1100*/  ISETP.NE.AND.EX P0, PT, RZ, UR5, PT, P0 ;  /* 0x00000005ff007c0c */ /* 0x000fda000bf05300 */
[----:B------:R-:W-:Y:S05]  /*1110*/  @!P0 BRA `(.L_x_16) ;  /* 0x00000000000c8947 */ /* 0x000fea0003800000 */
[----:B-12---:R-:W0:Y:S02]  /*1120*/  LDC.64 R2, c[0x0][0x590] ;  /* 0x00016400ff027b82 */ /* 0x006e240000000a00 */
[----:B0-----:R1:W5:Y:S01]  /*1130*/  LDG.E R18, desc[UR36][R2.64] ;  /* 0x0000002402127981 */ /* 0x001362000c1e1900 */
[----:B------:R-:W-:Y:S05]  /*1140*/  BRA `(.L_x_15) ;  /* 0x0000000000087947 */ /* 0x000fea0003800000 */
.L_x_16:
[----:B------:R-:W-:Y:S02]  /*1150*/  ULDC UR4, c[0x0][0x584] ;  /* 0x0001610000047ab9 */ /* 0x000fe40000000800 */
[----:B0-----:R-:W-:-:S07]  /*1160*/  IMAD.U32 R18, RZ, RZ, UR4 ;  /* 0x00000004ff127e24 */ /* 0x001fce000f8e00ff */
.L_x_15:
[----:B------:R-:W-:-:S13]  /*1170*/  LOP3.LUT P0, RZ, R0, 0xff, RZ, 0xc0, !PT ;  /* 0x000000ff00ff7812 */ /* 0x000fda000780c0ff */
[----:B------:R-:W-:Y:S05]  /*1180*/  @!P0 EXIT ;  /* 0x000000000000894d */ /* 0x000fea0003800000 */
[----:B------:R-:W-:Y:S01]  /*1190*/  ULDC UR4, c[0x0][0x28c] ;  /* 0x0000a30000047ab9 */ /* 0x000fe20000000800 */
[----:B------:R-:W-:Y:S01]  /*11a0*/  UMOV UR38, URZ ;  /* 0x0000003f00267c82 */ /* 0x000fe20008000000 */
[----:B------:R-:W-:Y:S01]  /*11b0*/  UIADD3 UR4, UR4, 0x7f, URZ ;  /* 0x0000007f04047890 */ /* 0x000fe2000fffe03f */
[----:B------:R-:W-:-:S03]  /*11c0*/  UMOV UR39, URZ ;  /* 0x0000003f00277c82 */ /* 0x000fc60008000000 */
[----:B------:R-:W-:-:S04]  /*11d0*/  USHF.R.S32.HI UR5, URZ, 0x1f, UR4 ;  /* 0x0000001f3f057899 */ /* 0x000fc80008011404 */
[----:B------:R-:W-:-:S04]  /*11e0*/  ULEA.HI UR5, UR5, UR4, URZ, 0x7 ;  /* 0x0000000405057291 */ /* 0x000fc8000f8f383f */
[----:B------:R-:W-:-:S12]  /*11f0*/  USHF.R.S32.HI UR40, URZ, 0x7, UR5 ;  /* 0x000000073f287899 */ /* 0x000fd80008011405 */
.L_x_550:
[----:B------:R-:W3:Y:S01]  /*1200*/  S2R R0, SR_TID.X ;  /* 0x0000000000007919 */ /* 0x000ee20000002100 */
[----:B------:R-:W4:Y:S01]  /*1210*/  S2UR UR7, SR_CgaCtaId ;  /* 0x00000000000779c3 */ /* 0x000f220000008800 */
[----:B------:R-:W-:Y:S02]  /*1220*/  UMOV UR6, 0x400 ;  /* 0x0000040000067882 */ /* 0x000fe40000000000 */
[----:B----4-:R-:W-:Y:S01]  /*1230*/  ULEA UR6, UR7, UR6, 0x18 ;  /* 0x0000000607067291 */ /* 0x010fe2000f8ec03f */
[----:B---3--:R-:W-:-:S04]  /*1240*/  LOP3.LUT R0, R0, 0x80, RZ, 0xc0, !PT ;  /* 0x0000008000007812 */ /* 0x008fc800078ec0ff */
[----:B------:R-:W-:-:S06]  /*1250*/  SHF.R.U32.HI R0, RZ, 0x7, R0 ;  /* 0x00000007ff007819 */ /* 0x000fcc0000011600 */
[----:B------:R-:W3:Y:S02]  /*1260*/  SHFL.IDX PT, R0, R0, RZ, 0x1f ;  /* 0x00001fff00007589 */ /* 0x000ee400000e0000 */
[----:B---3--:R-:W-:-:S13]  /*1270*/  R2UR UR4, R0 ;  /* 0x00000000000472ca */ /* 0x008fda00000e0000 */
[----:B------:R-:W-:-:S04]  /*1280*/  ULEA.HI UR5, UR4, UR4, URZ, 0x1 ;  /* 0x0000000404057291 */ /* 0x000fc8000f8f083f */
[----:B------:R-:W-:-:S04]  /*1290*/  ULOP3.LUT UR5, UR5, 0x7fffe, URZ, 0xc0, !UPT ;  /* 0x0007fffe05057892 */ /* 0x000fc8000f8ec03f */
[----:B------:R-:W-:-:S03]  /*12a0*/  UIADD3 UR5, UR4, -UR5, URZ ;  /* 0x8000000504057290 */ /* 0x000fc6000fffe03f */
[----:B------:R-:W-:Y:S01]  /*12b0*/  ULDC UR4, c[0x0][0x28c] ;  /* 0x0000a30000047ab9 */ /* 0x000fe20000000800 */
[----:B------:R-:W-:Y:S01]  /*12c0*/  ULEA UR5, UR5, UR6, 0xd ;  /* 0x0000000605057291 */ /* 0x000fe2000f8e683f */
[----:B------:R-:W-:-:S03]  /*12d0*/  ISETP.LT.AND P0, PT, RZ, UR4, PT ;  /* 0x00000004ff007c0c */ /* 0x000fc6000bf01270 */
[----:B------:R-:W-:-:S04]  /*12e0*/  UIADD3 UR5, UR5, 0x100, URZ ;  /* 0x0000010005057890 */ /* 0x000fc8000fffe03f */
[----:B------:R-:W-:-:S04]  /*12f0*/  USHF.R.U32.HI UR5, URZ, 0x4, UR5 ;  /* 0x000000043f057899 */ /* 0x000fc80008011605 */
[----:B------:R-:W-:Y:S02]  /*1300*/  ULOP3.LUT UR41, UR5, 0x3fff, URZ, 0xc0, !UPT ;  /* 0x00003fff05297892 */ /* 0x000fe4000f8ec03f */
[----:B------:R-:W-:Y:S10]  /*1310*/  @P0 BRA `(.L_x_17) ;  /* 0x0000000000400947 */ /* 0x000ff40003800000 */
[----:B------:R-:W-:Y:S01]  /*1320*/  MOV R0, 0x0 ;  /* 0x0000000000007802 */ /* 0x000fe20000000f00 */
[----:B------:R-:W-:Y:S01]  /*1330*/  ULDC.64 UR4, c[0x4][0x68] ;  /* 0x01001a0000047ab9 */ /* 0x000fe20000000a00 */
[----:B------:R-:W-:Y:S01]  /*1340*/  ULDC.64 UR6, c[0x4][0x8] ;  /* 0x0100020000067ab9 */ /* 0x000fe20000000a00 */
[----:B------:R-:W-:Y:S01]  /*1350*/  IMAD.U32 R4, RZ, RZ, UR4 ;  /* 0x00000004ff047e24 */ /* 0x000fe2000f8e00ff */
[----:B012---:R0:W1:Y:S01]  /*1360*/  LDC.64 R2, c[0x4][R0] ;  /* 0x0100000000027b82 */ /* 0x0070620000000a00 */
[----:B------:R-:W-:Y:S01]  /*1370*/  MOV R5, UR5 ;  /* 0x0000000500057c02 */ /* 0x000fe20008000f00 */
[----:B------:R-:W-:Y:S01]  /*1380*/  ULDC.64 UR4, c[0x4][0x70] ;  /* 0x01001c0000047ab9 */ /* 0x000fe20000000a00 */
[----:B------:R-:W-:Y:S01]  /*1390*/  IMAD.U32 R10, RZ, RZ, UR6 ;  /* 0x00000006ff0a7e24 */ /* 0x000fe2000f8e00ff */
[----:B------:R-:W-:Y:S01]  /*13a0*/  MOV R8, 0x1e1 ;  /* 0x000001e100087802 */ /* 0x000fe20000000f00 */
[----:B------:R-:W-:Y:S02]  /*13b0*/  IMAD.U32 R6, RZ, RZ, UR4 ;  /* 0x00000004ff067e24 */ /* 0x000fe4000f8e00ff */
[----:B------:R-:W-:-:S02]  /*13c0*/  IMAD.U32 R7, RZ, RZ, UR5 ;  /* 0x00000005ff077e24 */ /* 0x000fc4000f8e00ff */
[----:B------:R-:W-:Y:S02]  /*13d0*/  IMAD.U32 R11, RZ, RZ, UR7 ;  /* 0x00000007ff0b7e24 */ /* 0x000fe4000f8e00ff */
[----:B------:R-:W-:Y:S02]  /*13e0*/  IMAD.MOV.U32 R12, RZ, RZ, 0x1 ;  /* 0x00000001ff0c7424 */ /* 0x000fe400078e00ff */
[----:B0-----:R-:W-:-:S07]  /*13f0*/  IMAD.MOV.U32 R13, RZ, RZ, RZ ;  /* 0x000000ffff0d7224 */ /* 0x001fce00078e00ff */
[----:B------:R-:W-:-:S07]  /*1400*/  LEPC R20, `(.L_x_17) ;  /* 0x000000001014794e */ /* 0x000fce0000000000 */
[----:B-1---5:R-:W-:Y:S05]  /*1410*/  CALL.ABS.NOINC R2 ;  /* 0x0000000002007343 */ /* 0x022fea0003c00000 */
.L_x_17:
[----:B012---:R-:W2:Y:S02]  /*1420*/  LDL R2, [R1+0x200] ;  /* 0x0002000001027983 */ /* 0x007ea40000100800 */
[----:B--2---:R-:W-:-:S04]  /*1430*/  LOP3.LUT R0, R2, 0x1, RZ, 0xfc, !PT ;  /* 0x0000000102007812 */ /* 0x004fc800078efcff */
[----:B------:R-:W-:-:S13]  /*1440*/  ISETP.NE.AND P0, PT, R0, 0x3, PT ;  /* 0x000000030000780c */ /* 0x000fda0003f05270 */
[----:B------:R-:W-:Y:S05]  /*1450*/  @!P0 BRA `(.L_x_18) ;  /* 0x0000000000048947 */ /* 0x000fea0003800000 */
[----:B------:R-:W-:Y:S01]  /*1460*/  BPT.TRAP 0x1 ;  /* 0x000000040000795c */ /* 0x000fe20000300000 */
.L_x_18:
[----:B------:R-:W0:Y:S01]  /*1470*/  S2UR UR5, SR_CgaCtaId ;  /* 0x00000000000579c3 */ /* 0x000e220000008800 */
[----:B------:R-:W-:Y:S01]  /*1480*/  UMOV UR4, 0x400 ;  /* 0x0000040000047882 */ /* 0x000fe20000000000 */
[----:B------:R-:W-:Y:S02]  /*1490*/  IMAD.U32 R2, RZ, RZ, UR38 ;  /* 0x00000026ff027e24 */ /* 0x000fe4000f8e00ff */
[----:B------:R-:W-:-:S03]  /*14a0*/  IMAD.U32 R3, RZ, RZ, UR39 ;  /* 0x00000027ff037e24 */ /* 0x000fc6000f8e00ff */
[----:B------:R-:W-:Y:S01]  /*14b0*/  SHF.L.U32 R2, R2, 0x1f, RZ ;  /* 0x0000001f02027819 */ /* 0x000fe200000006ff */
[----:B0-----:R-:W-:-:S06]  /*14c0*/  ULEA UR4, UR5, UR4, 0x18 ;  /* 0x0000000405047291 */ /* 0x001fcc000f8ec03f */
[----:B------:R-:W-:-:S05]  /*14d0*/  MOV R0, UR4 ;  /* 0x0000000400007c02 */ /* 0x000fca0008000f00 */
[----:B------:R-:W-:-:S04]  /*14e0*/  IMAD R3, R3, 0x8, R0 ;  /* 0x0000000803037824 */ /* 0x000fc800078e0200 */
[----:B------:R0:W1:Y:S01]  /*14f0*/  SYNCS.PHASECHK.TRANS64.TRYWAIT P1, [R3+URZ], R2 ;  /* 0x00000002030075a7 */ /* 0x000062000802017f */
[----:B------:R-:W-:Y:S05]  /*1500*/  @!P0 BRA `(.L_x_19) ;  /* 0x0000000000048947 */ /* 0x000fea0003800000 */
[----:B------:R-:W-:Y:S01]  /*1510*/  BPT.TRAP 0x1 ;  /* 0x000000040000795c */ /* 0x000fe20000300000 */
.L_x_19:
[----:B-1----:R-:W-:Y:S05]  /*1520*/  @P1 BRA `(.L_x_20) ;  /* 0x0000000000081947 */ /* 0x002fea0003800000 */
[----:B------:R-:W1:Y:S02]  /*1530*/  SYNCS.PHASECHK.TRANS64.TRYWAIT P1, [R3+URZ], R2 ;  /* 0x00000002030075a7 */ /* 0x000e64000802017f */
[----:B-1----:R-:W-:Y:S05]  /*1540*/  @!P1 BRA `(.L_x_21) ;  /* 0x0000017800f89947 */ /* 0x002fea0003800000 */
.L_x_20:
[----:B------:R-:W-:-:S04]  /*1550*/  UISETP.LT.AND UP0, UPT, UR40, 0x1, UPT ;  /* 0x000000012800788c */ /* 0x000fc8000bf01270 */
[----:B------:R-:W-:-:S06]  /*1560*/  USEL UR4, UR40, 0x1, UP0 ;  /* 0x0000000128047887 */ /* 0x000fcc0008000000 */
[----:B------:R-:W-:Y:S01]  /*1570*/  IMAD.U32 R4, RZ, RZ, UR4 ;  /* 0x00000004ff047e24 */ /* 0x000fe2000f8e00ff */
[----:B------:R-:W-:Y:S05]  /*1580*/  WARPSYNC.ALL ;  /* 0x0000000000007948 */ /* 0x000fea0003800000 */
[----:B------:R-:W-:-:S04]  /*1590*/  IADD3 R4, -R4, UR40, RZ ;  /* 0x0000002804047c10 */ /* 0x000fc8000fffe1ff */
[----:B------:R-:W-:Y:S02]  /*15a0*/  ISETP.GE.AND P1, PT, R4, 0x1, PT ;  /* 0x000000010400780c */ /* 0x000fe40003f26270 */
[----:B------:R-:W-:Y:S01]  /*15b0*/  R2UR UR4, R0 ;  /* 0x00000000000472ca */ /* 0x000fe200000e0000 */
[----:B------:R-:W-:Y:S01]  /*15c0*/  WARPGROUP.ARRIVE ;  /* 0x00000000000079c5 */ /* 0x000fe20000000000 */
[----:B------:R-:W-:Y:S01]  /*15d0*/  UMOV UR9, 0x40000040 ;  /* 0x4000004000097882 */ /* 0x000fe20000000000 */
[----:B------:R-:W-:Y:S01]  /*15e0*/  UMOV UR11, 0x40000040 ;  /* 0x40000040000b7882 */ /* 0x000fe20000000000 */
[----:B------:R2:W-:Y:S04]  /*15f0*/  STL [R1+0x2e0], R23 ;  /* 0x0002e01701007387 */ /* 0x0005e80000100800 */
[----:B------:R-:W-:Y:S04]  /*1600*/  STL [R1+0x2dc], R22 ;  /* 0x0002dc1601007387 */ /* 0x000fe80000100800 */
[----:B------:R-:W-:Y:S01]  /*1610*/  STL [R1+0x2d8], R19 ;  /* 0x0002d81301007387 */ /* 0x000fe20000100800 */
[----:B------:R-:W-:-:S03]  /*1620*/  UIADD3 UR4, UR4, 0x8100, URZ ;  /* 0x0000810004047890 */ /* 0x000fc6000fffe03f */
[----:B-----5:R3:W-:Y:S01]  /*1630*/  STL [R1+0x2d4], R18 ;  /* 0x0002d41201007387 */ /* 0x0207e20000100800 */
[----:B------:R-:W-:-:S03]  /*1640*/  USHF.R.U32.HI UR4, URZ, 0x4, UR4 ;  /* 0x000000043f047899 */ /* 0x000fc60008011604 */
[----:B------:R4:W-:Y:S01]  /*1650*/  STL [R1+0x2d0], R17 ;  /* 0x0002d01101007387 */ /* 0x0009e20000100800 */
[----:B------:R-:W-:Y:S02]  /*1660*/  ULOP3.LUT UR5, UR4, 0x3fff, URZ, 0xc0, !UPT ;  /* 0x00003fff04057892 */ /* 0x000fe4000f8ec03f */
[----:B------:R-:W-:Y:S01]  /*1670*/  ULOP3.LUT UR4, UR41, 0x10000, URZ, 0xfc, !UPT ;  /* 0x0001000029047892 */ /* 0x000fe2000f8efc3f */
[----:B------:R4:W-:Y:S01]  /*1680*/  STL [R1+0x2cc], R16 ;  /* 0x0002cc1001007387 */ /* 0x0009e20000100800 */
[----:B------:R-:W-:Y:S02]  /*1690*/  ULOP3.LUT UR5, UR5, 0x10000, URZ, 0xfc, !UPT ;  /* 0x0001000005057892 */ /* 0x000fe4000f8efc3f */
[----:B------:R-:W-:Y:S01]  /*16a0*/  ULEA UR6, UR39, UR4, 0xa ;  /* 0x0000000427067291 */ /* 0x000fe2000f8e503f */
[----:B------:R4:W-:Y:S01]  /*16b0*/  STL [R1+0x2c8], R4 ;  /* 0x0002c80401007387 */ /* 0x0009e20000100800 */
[----:B------:R-:W-:-:S03]  /*16c0*/  ULEA UR7, UR39, UR5, 0xc ;  /* 0x0000000527077291 */ /* 0x000fc6000f8e603f */
[----:B------:R4:W-:Y:S02]  /*16d0*/  STL [R1+0x2e4], R0 ;  /* 0x0002e40001007387 */ /* 0x0009e40000100800 */
[----:B------:R-:W-:Y:S02]  /*16e0*/  UMOV UR8, UR6 ;  /* 0x0000000600087c82 */ /* 0x000fe40008000000 */
[----:B------:R-:W-:Y:S02]  /*16f0*/  UMOV UR10, UR7 ;  /* 0x00000007000a7c82 */ /* 0x000fe40008000000 */
[----:B------:R-:W-:Y:S01]  /*1700*/  IGMMA.64x256x32.S8.S8 R24, gdesc[UR8], RZ, !UPT, gsb0 ;  /* 0x06600000081879f1 */ /* 0x000fe2000c0410ff */
[----:B------:R-:W-:Y:S01]  /*1710*/  UIADD3 UR10, UR7, 0x800, URZ ;  /* 0x00000800070a7890 */ /* 0x000fe2000fffe03f */
[----:B------:R-:W-:Y:S01]  /*1720*/  UMOV UR11, 0x40000040 ;  /* 0x40000040000b7882 */ /* 0x000fe20000000000 */
[----:B------:R-:W-:Y:S02]  /*1730*/  WARPGROUP.DEPBAR.LE gsb0, 0x0 ;  /* 0x00008000000079c5 */ /* 0x000fe40000010000 */
[----:B------:R-:W-:Y:S01]  /*1740*/  STL.64 [R1], R24 ;  /* 0x0000001801007387 */ /* 0x000fe20000100a00 */
[----:B------:R-:W-:Y:S01]  /*1750*/  IMAD.MOV.U32 R235, RZ, RZ, R47 ;  /* 0x000000ffffeb7224 */ /* 0x000fe200078e002f */
[----:B------:R-:W-:Y:S01]  /*1760*/  MOV R233, R49 ;  /* 0x0000003100e97202 */ /* 0x000fe20000000f00 */
[----:B------:R-:W-:Y:S01]  /*1770*/  IMAD.MOV.U32 R234, RZ, RZ, R48 ;  /* 0x000000ffffea7224 */ /* 0x000fe200078e0030 */
[----:B------:R-:W-:Y:S01]  /*1780*/  STL.64 [R1+0x8], R26 ;  /* 0x0000081a01007387 */ /* 0x000fe20000100a00 */
        /* <DEDUP_REMOVED lines=49> */
[----:B--2---:R-:W-:Y:S01]  /*1aa0*/  MOV R23, R129 ;  /* 0x0000008100177202 */ /* 0x004fe20000000f00 */
[----:B------:R-:W-:Y:S01]  /*1ab0*/  IMAD.MOV.U32 R165, RZ, RZ, R81 ;  /* 0x000000ffffa57224 */ /* 0x000fe200078e0051 */
[----:B---3--:R-:W-:Y:S01]  /*1ac0*/  MOV R18, R134 ;  /* 0x0000008600127202 */ /* 0x008fe20000000f00 */
[----:B------:R-:W-:Y:S01]  /*1ad0*/  IMAD.MOV.U32 R166, RZ, RZ, R82 ;  /* 0x000000ffffa67224 */ /* 0x000fe200078e0052 */
[----:B------:R-:W-:Y:S01]  /*1ae0*/  MOV R13, R139 ;  /* 0x0000008b000d7202 */ /* 0x000fe20000000f00 */
[----:B------:R-:W-:Y:S01]  /*1af0*/  IMAD.MOV.U32 R167, RZ, RZ, R83 ;  /* 0x000000ffffa77224 */ /* 0x000fe200078e0053 */
[----:B------:R-:W-:Y:S01]  /*1b00*/  MOV R8, R144 ;  /* 0x0000009000087202 */ /* 0x000fe20000000f00 */
[----:B------:R-:W-:Y:S01]  /*1b10*/  IMAD.MOV.U32 R169, RZ, RZ, R85 ;  /* 0x000000ffffa97224 */ /* 0x000fe200078e0055 */
[----:B01----:R-:W-:Y:S01]  /*1b20*/  MOV R3, R149 ;  /* 0x0000009500037202 */ /* 0x003fe20000000f00 */
[----:B------:R-:W-:Y:S01]  /*1b30*/  IMAD.MOV.U32 R170, RZ, RZ, R86 ;  /* 0x000000ffffaa7224 */ /* 0x000fe200078e0056 */
[----:B------:R0:W-:Y:S01]  /*1b40*/  STL [R1+0x58], R46 ;  /* 0x0000582e01007387 */ /* 0x0001e20000100800 */
[----:B------:R-:W-:-:S02]  /*1b50*/  IMAD.MOV.U32 R171, RZ, RZ, R87 ;  /* 0x000000ffffab7224 */ /* 0x000fc400078e0057 */
[----:B------:R-:W-:Y:S01]  /*1b60*/  IMAD.MOV.U32 R172, RZ, RZ, R88 ;  /* 0x000000ffffac7224 */ /* 0x000fe200078e0058 */
[----:B------:R-:W-:Y:S01]  /*1b70*/  STL.64 [R1+0x598], R152 ;  /* 0x0005989801007387 */ /* 0x000fe20000100a00 */
[----:B------:R-:W-:Y:S02]  /*1b80*/  IMAD.MOV.U32 R174, RZ, RZ, R90 ;  /* 0x000000ffffae7224 */ /* 0x000fe400078e005a */
[----:B------:R-:W-:Y:S02]  /*1b90*/  IMAD.MOV.U32 R175, RZ, RZ, R91 ;  /* 0x000000ffffaf7224 */ /* 0x000fe400078e005b */
[----:B------:R-:W-:Y:S02]  /*1ba0*/  IMAD.MOV.U32 R176, RZ, RZ, R92 ;  /* 0x000000ffffb07224 */ /* 0x000fe400078e005c */
[----:B------:R-:W-:Y:S02]  /*1bb0*/  IMAD.MOV.U32 R177, RZ, RZ, R93 ;  /* 0x000000ffffb17224 */ /* 0x000fe400078e005d */
[----:B------:R-:W-:-:S02]  /*1bc0*/  IMAD.MOV.U32 R179, RZ, RZ, R95 ;  /* 0x000000ffffb37224 */ /* 0x000fc400078e005f */
[----:B------:R-:W-:Y:S02]  /*1bd0*/  IMAD.MOV.U32 R180, RZ, RZ, R96 ;  /* 0x000000ffffb47224 */ /* 0x000fe400078e0060 */
        /* <DEDUP_REMOVED lines=30> */
[----:B----4-:R-:W-:Y:S02]  /*1dc0*/  IMAD.MOV.U32 R17, RZ, RZ, R135 ;  /* 0x000000ffff117224 */ /* 0x010fe400078e0087 */
        /* <DEDUP_REMOVED lines=13> */
[----:B0-----:R-:W-:-:S06]  /*1ea0*/  WARPGROUP.ARRIVE ;  /* 0x00000000000079c5 */ /* 0x001fcc0000000000 */
[----:B------:R-:W-:Y:S03]  /*1eb0*/  IGMMA.64x256x32.S8.S8 R24, gdesc[UR8], RZ, !UPT, gsb0 ;  /* 0x06600000081879f1 */ /* 0x000fe6000c0410ff */
[----:B------:R-:W-:Y:S02]  /*1ec0*/  WARPGROUP.DEPBAR.LE gsb0, 0x0 ;  /* 0x00008000000079c5 */ /* 0x000fe40000010000 */
[----:B------:R-:W-:Y:S04]  /*1ed0*/  STL.64 [R1+0x590], R150 ;  /* 0x0005909601007387 */ /* 0x000fe80000100a00 */
        /* <DEDUP_REMOVED lines=20> */
[----:B------:R0:W-:Y:S04]  /*2020*/  STL.64 [R1+0x4e8], R108 ;  /* 0x0004e86c01007387 */ /* 0x0001e80000100a00 */
[----:B0-----:R-:W2:Y:S04]  /*2030*/  LDL.LU R108, [R1] ;  /* 0x00000000016c7983 */ /* 0x001ea80000300800 */
[----:B------:R-:W2:Y:S04]  /*2040*/  LDL.LU R109, [R1+0x4] ;  /* 0x00000400016d7983 */ /* 0x000ea80000300800 */
        /* <DEDUP_REMOVED lines=20> */
[----:B------:R-:W2:Y:S01]  /*2190*/  LDL.LU R130, [R1+0x58] ;  /* 0x0000580001827983 */ /* 0x000ea20000300800 */
        /* <DEDUP_REMOVED lines=15> */
[----:B------:R-:W-:Y:S01]  /*2290*/  UIADD3 UR8, UR6, 0x2, URZ ;  /* 0x0000000206087890 */ /* 0x000fe2000fffe03f */
[----:B------:R-:W-:Y:S01]  /*22a0*/  IMAD.MOV.U32 R141, RZ, RZ, R225 ;  /* 0x000000ffff8d7224 */ /* 0x000fe200078e00e1 */
[----:B------:R-:W-:Y:S01]  /*22b0*/  UIADD3 UR10, UR7, 0x2, URZ ;  /* 0x00000002070a7890 */ /* 0x000fe2000fffe03f */
[----:B------:R-:W-:Y:S01]  /*22c0*/  IMAD.MOV.U32 R142, RZ, RZ, R224 ;  /* 0x000000ffff8e7224 */ /* 0x000fe200078e00e0 */
[----:B------:R-:W-:Y:S01]  /*22d0*/  UMOV UR9, 0x40000040 ;  /* 0x4000004000097882 */ /* 0x000fe20000000000 */
[----:B------:R-:W-:Y:S01]  /*22e0*/  IMAD.MOV.U32 R144, RZ, RZ, R222 ;  /* 0x000000ffff907224 */ /* 0x000fe200078e00de */
[----:B------:R-:W-:Y:S01]  /*22f0*/  MOV R222, R14 ;  /* 0x0000000e00de7202 */ /* 0x000fe20000000f00 */
[----:B------:R-:W-:Y:S01]  /*2300*/  IMAD.MOV.U32 R145, RZ, RZ, R221 ;  /* 0x000000ffff917224 */ /* 0x000fe200078e00dd */
[----:B------:R-:W-:Y:S01]  /*2310*/  UMOV UR11, 0x40000040 ;  /* 0x40000040000b7882 */ /* 0x000fe20000000000 */
[----:B------:R-:W-:-:S02]  /*2320*/  IMAD.MOV.U32 R146, RZ, RZ, R220 ;  /* 0x000000ffff927224 */ /* 0x000fc400078e00dc */
[----:B------:R-:W-:Y:S02]  /*2330*/  IMAD.MOV.U32 R147, RZ, RZ, R219 ;  /* 0x000000ffff937224 */ /* 0x000fe400078e00db */
[----:B------:R-:W-:Y:S01]  /*2340*/  IMAD.MOV.U32 R149, RZ, RZ, R217 ;  /* 0x000000ffff957224 */ /* 0x000fe200078e00d9 */
[----:B------:R-:W-:Y:S01]  /*2350*/  MOV R217, R19 ;  /* 0x0000001300d97202 */ /* 0x000fe20000000f00 */
        /* <DEDUP_REMOVED lines=21> */
[----:B------:R-:W-:-:S06]  /*24b0*/  IMAD.MOV.U32 R235, RZ, RZ, R0 ;  /* 0x000000ffffeb7224 */ /* 0x000fcc00078e0000 */
[----:B--2---:R-:W-:-:S06]  /*24c0*/  WARPGROUP.ARRIVE ;  /* 0x00000000000079c5 */ /* 0x004fcc0000000000 */
[----:B------:R-:W-:Y:S03]  /*24d0*/  IGMMA.64x256x32.S8.S8 R108, gdesc[UR8], R108, gsb0 ;  /* 0x06600000086c79f1 */ /* 0x000fe6000804106c */
[----:B------:R-:W-:Y:S02]  /*24e0*/  WARPGROUP.DEPBAR.LE gsb0, 0x0 ;  /* 0x00008000000079c5 */ /* 0x000fe40000010000 */
[----:B------:R-:W-:Y:S04]  /*24f0*/  STL.64 [R1], R108 ;  /* 0x0000006c01007387 */ /* 0x000fe80000100a00 */
        /* <DEDUP_REMOVED lines=63> */
[----:B0-----:R-:W2:Y:S04]  /*28f0*/  LDL.LU.64 R152, [R1+0x598] ;  /* 0x0005980001987983 */ /* 0x001ea80000300a00 */
[----:B------:R-:W3:Y:S04]  /*2900*/  LDL.LU.64 R150, [R1+0x590] ;  /* 0x0005900001967983 */ /* 0x000ee80000300a00 */
        /* <DEDUP_REMOVED lines=20> */
[----:B------:R-:W3:Y:S01]  /*2a50*/  LDL.LU.64 R108, [R1+0x4e8] ;  /* 0x0004e800016c7983 */ /* 0x000ee20000300a00 */
[----:B------:R-:W-:Y:S01]  /*2a60*/  UIADD3 UR10, UR7, 0x802, URZ ;  /* 0x00000802070a7890 */ /* 0x000fe2000fffe03f */
[----:B------:R-:W-:Y:S01]  /*2a70*/  UMOV UR11, 0x40000040 ;  /* 0x40000040000b7882 */ /* 0x000fe20000000000 */
[----:B---3--:R-:W-:-:S07]  /*2a80*/  WARPGROUP.ARRIVE ;  /* 0x00000000000079c5 */ /* 0x008fce0000000000 */
[----:B------:R-:W-:Y:S03]  /*2a90*/  IGMMA.64x256x32.S8.S8 R24, gdesc[UR8], R24, gsb0 ;  /* 0x06600000081879f1 */ /* 0x000fe60008041018 */
        /* <DEDUP_REMOVED lines=65> */
[----:B0-----:R-:W3:Y:S04]  /*2eb0*/  LDL.LU.64 R24, [R1] ;  /* 0x0000000001187983 */ /* 0x001ee80000300a00 */
        /* <DEDUP_REMOVED lines=63> */
[----:B------:R-:W-:-:S02]  /*32b0*/  UIADD3 UR8, UR6, 0x4, URZ ;  /* 0x0000000406087890 */ /* 0x000fc4000fffe03f */
[----:B------:R-:W-:Y:S01]  /*32c0*/  UIADD3 UR10, UR7, 0x4, URZ ;  /* 0x00000004070a7890 */ /* 0x000fe2000fffe03f */
[----:B------:R-:W-:Y:S01]  /*32d0*/  UMOV UR9, 0x40000040 ;  /* 0x4000004000097882 */ /* 0x000fe20000000000 */
[----:B------:R-:W-:Y:S01]  /*32e0*/  UMOV UR11, 0x40000040 ;  /* 0x40000040000b7882 */ /* 0x000fe20000000000 */
[----:B---3--:R-:W-:-:S06]  /*32f0*/  WARPGROUP.ARRIVE ;  /* 0x00000000000079c5 */ /* 0x008fcc0000000000 */
[----:B------:R-:W-:Y:S03]  /*3300*/  IGMMA.64x256x32.S8.S8 R24, gdesc[UR8], R24, gsb0 ;  /* 0x06600000081879f1 */ /* 0x000fe60008041018 */
        /* <DEDUP_REMOVED lines=45> */
[----:B------:R0:W-:Y:S01]  /*35e0*/  STL [R1+0x58], R46 ;  /* 0x0000582e01007387 */ /* 0x0001e20000100800 */
[----:B------:R-:W-:Y:S01]  /*35f0*/  IMAD.MOV.U32 R209, RZ, RZ, R125 ;  /* 0x000000ffffd17224 */ /* 0x000fe200078e007d */
[----:B------:R-:W-:Y:S01]  /*3600*/  MOV R177, R93 ;  /* 0x0000005d00b17202 */ /* 0x000fe20000000f00 */
[----:B------:R-:W-:Y:S01]  /*3610*/  IMAD.MOV.U32 R206, RZ, RZ, R122 ;  /* 0x000000ffffce7224 */ /* 0x000fe200078e007a */
[----:B------:R-:W3:Y:S01]  /*3620*/  LDL.LU.64 R150, [R1+0x4e0] ;  /* 0x0004e00001967983 */ /* 0x000ee20000300a00 */
        /* <DEDUP_REMOVED lines=36> */
[----:B------:R-:W-:-:S02]  /*3870*/  IMAD.MOV.U32 R183, RZ, RZ, R99 ;  /* 0x000000ffffb77224 */ /* 0x000fc400078e0063 */
[----:B------:R-:W-:Y:S01]  /*3880*/  IMAD.MOV.U32 R180, RZ, RZ, R96 ;  /* 0x000000ffffb47224 */ /* 0x000fe200078e0060 */
[----:B------:R-:W3:Y:S01]  /*3890*/  LDL.LU.64 R130, [R1+0x490] ;  /* 0x0004900001827983 */ /* 0x000ee20000300a00 */
[----:B------:R-:W-:Y:S02]  /*38a0*/  IMAD.MOV.U32 R181, RZ, RZ, R97 ;  /* 0x000000ffffb57224 */ /* 0x000fe400078e0061 */
[----:B------:R-:W-:Y:S01]  /*38b0*/  IMAD.MOV.U32 R178, RZ, RZ, R94 ;  /* 0x000000ffffb27224 */ /* 0x000fe200078e005e */
[----:B------:R-:W3:Y:S01]  /*38c0*/  LDL.LU.64 R128, [R1+0x488] ;  /* 0x0004880001807983 */ /* 0x000ee20000300a00 */
[----:B------:R-:W-:Y:S02]  /*38d0*/  IMAD.MOV.U32 R179, RZ, RZ, R95 ;  /* 0x000000ffffb37224 */ /* 0x000fe400078e005f */
        /* <DEDUP_REMOVED lines=77> */
[----:B0-----:R-:W3:Y:S04]  /*3db0*/  LDL.LU.64 R46, [R1+0x340] ;  /* 0x00034000012e7983 */ /* 0x001ee80000300a00 */
        /* <DEDUP_REMOVED lines=12> */
[----:B------:R-:W-:-:S02]  /*3e80*/  UMOV UR11, 0x40000040 ;  /* 0x40000040000b7882 */ /* 0x000fc40000000000 */
[----:B--2---:R-:W-:Y:S01]  /*3e90*/  STL.64 [R1+0x2c0], R152 ;  /* 0x0002c09801007387 */ /* 0x004fe20000100a00 */
[----:B---3--:R-:W-:-:S06]  /*3ea0*/  WARPGROUP.ARRIVE ;  /* 0x00000000000079c5 */ /* 0x008fcc0000000000 */
        /* <DEDUP_REMOVED lines=61> */
[----:B------:R-:W-:-:S02]  /*4280*/  IMAD.MOV.U32 R148, RZ, RZ, R226 ;  /* 0x000000ffff947224 */ /* 0x000fc400078e00e2 */
[----:B------:R-:W-:Y:S02]  /*4290*/  IMAD.MOV.U32 R149, RZ, RZ, R225 ;  /* 0x000000ffff957224 */ /* 0x000fe400078e00e1 */
[----:B------:R-:W-:Y:S01]  /*42a0*/  IMAD.MOV.U32 R150, RZ, RZ, R224 ;  /* 0x000000ffff967224 */ /* 0x000fe200078e00e0 */
[----:B------:R-:W-:Y:S01]  /*42b0*/  MOV R224, R14 ;  /* 0x0000000e00e07202 */ /* 0x000fe20000000f00 */
[----:B------:R-:W-:Y:S02]  /*42c0*/  IMAD.MOV.U32 R151, RZ, RZ, R223 ;  /* 0x000000ffff977224 */ /* 0x000fe400078e00df */
[----:B------:R-:W-:Y:S02]  /*42d0*/  IMAD.MOV.U32 R153, RZ, RZ, R221 ;  /* 0x000000ffff997224 */ /* 0x000fe400078e00dd */
[----:B------:R-:W-:Y:S02]  /*42e0*/  IMAD.MOV.U32 R131, RZ, RZ, R0 ;  /* 0x000000ffff837224 */ /* 0x000fe400078e0000 */
[----:B------:R-:W-:Y:S01]  /*42f0*/  IMAD.MOV.U32 R133, RZ, RZ, R22 ;  /* 0x000000ffff857224 */ /* 0x000fe200078e0016 */
[----:B------:R-:W-:Y:S01]  /*4300*/  UIADD3 UR8, UR6, 0x6, URZ ;  /* 0x0000000606087890 */ /* 0x000fe2000fffe03f */
[----:B------:R-:W-:Y:S01]  /*4310*/  IMAD.MOV.U32 R134, RZ, RZ, R19 ;  /* 0x000000ffff867224 */ /* 0x000fe200078e0013 */
[----:B------:R-:W-:Y:S01]  /*4320*/  UIADD3 UR10, UR7, 0x6, URZ ;  /* 0x00000006070a7890 */ /* 0x000fe2000fffe03f */
[----:B------:R-:W-:Y:S01]  /*4330*/  IMAD.MOV.U32 R135, RZ, RZ, R18 ;  /* 0x000000ffff877224 */ /* 0x000fe200078e0012 */
[----:B------:R-:W-:Y:S01]  /*4340*/  UMOV UR9, 0x40000040 ;  /* 0x4000004000097882 */ /* 0x000fe20000000000 */
[----:B------:R-:W-:Y:S01]  /*4350*/  IMAD.MOV.U32 R136, RZ, RZ, R17 ;  /* 0x000000ffff887224 */ /* 0x000fe200078e0011 */
[----:B------:R-:W-:Y:S01]  /*4360*/  UMOV UR11, 0x40000040 ;  /* 0x40000040000b7882 */ /* 0x000fe20000000000 */
[----:B------:R-:W-:Y:S01]  /*4370*/  IMAD.MOV.U32 R138, RZ, RZ, R4 ;  /* 0x000000ffff8a7224 */ /* 0x000fe200078e0004 */
[----:B------:R0:W5:Y:S01]  /*4380*/  LDL.LU R0, [R1+0x2e4] ;  /* 0x0002e40001007983 */ /* 0x0001620000300800 */
[----:B------:R-:W-:-:S02]  /*4390*/  IMAD.MOV.U32 R221, RZ, RZ, R21 ;  /* 0x000000ffffdd7224 */ /* 0x000fc400078e0015 */
[----:B------:R-:W-:Y:S01]  /*43a0*/  IMAD.MOV.U32 R222, RZ, RZ, R20 ;  /* 0x000000ffffde7224 */ /* 0x000fe200078e0014 */
[----:B------:R0:W5:Y:S01]  /*43b0*/  LDL.LU R23, [R1+0x2e0] ;  /* 0x0002e00001177983 */ /* 0x0001620000300800 */
[----:B------:R-:W-:Y:S02]  /*43c0*/  IMAD.MOV.U32 R223, RZ, RZ, R15 ;  /* 0x000000ffffdf7224 */ /* 0x000fe400078e000f */
[----:B------:R-:W-:Y:S01]  /*43d0*/  IMAD.MOV.U32 R225, RZ, RZ, R13 ;  /* 0x000000ffffe17224 */ /* 0x000fe200078e000d */
[----:B------:R0:W5:Y:S01]  /*43e0*/  LDL.LU R22, [R1+0x2dc] ;  /* 0x0002dc0001167983 */ /* 0x0001620000300800 */
[----:B------:R-:W-:Y:S02]  /*43f0*/  IMAD.MOV.U32 R226, RZ, RZ, R12 ;  /* 0x000000ffffe27224 */ /* 0x000fe400078e000c */
        /* <DEDUP_REMOVED lines=10> */
[----:B------:R0:W5:Y:S04]  /*44a0*/  LDL.LU R16, [R1+0x2cc] ;  /* 0x0002cc0001107983 */ /* 0x0001680000300800 */
[----:B------:R0:W5:Y:S01]  /*44b0*/  LDL.LU R4, [R1+0x2c8] ;  /* 0x0002c80001047983 */ /* 0x0001620000300800 */
        /* <DEDUP_REMOVED lines=67> */
[----:B-1----:R0:W5:Y:S04]  /*48f0*/  LDL.LU.64 R152, [R1+0x2c0] ;  /* 0x0002c00001987983 */ /* 0x0021680000300a00 */
[----:B------:R-:W2:Y:S04]  /*4900*/  LDL.LU.64 R150, [R1+0x2b8] ;  /* 0x0002b80001967983 */ /* 0x000ea80000300a00 */
        /* <DEDUP_REMOVED lines=20> */
[----:B------:R-:W2:Y:S01]  /*4a50*/  LDL.LU.64 R108, [R1+0x210] ;  /* 0x00021000016c7983 */ /* 0x000ea20000300a00 */
[----:B------:R-:W-:Y:S01]  /*4a60*/  UIADD3 UR10, UR7, 0x806, URZ ;  /* 0x00000806070a7890 */ /* 0x000fe2000fffe03f */
[----:B------:R-:W-:Y:S01]  /*4a70*/  UMOV UR11, 0x40000040 ;  /* 0x40000040000b7882 */ /* 0x000fe20000000000 */
[----:B--2---:R-:W-:-:S07]  /*4a80*/  WARPGROUP.ARRIVE ;  /* 0x00000000000079c5 */ /* 0x004fce0000000000 */
[----:B------:R-:W-:Y:S03]  /*4a90*/  IGMMA.64x256x32.S8.S8 R24, gdesc[UR8], R24, gsb0 ;  /* 0x06600000081879f1 */ /* 0x000fe60008041018 */
[----:B------:R-:W-:Y:S02]  /*4aa0*/  WARPGROUP.DEPBAR.LE gsb0, 0x0 ;  /* 0x00008000000079c5 */ /* 0x000fe40000010000 */
[----:B0-----:R-:W-:Y:S05]  /*4ab0*/  @!P1 BRA `(.L_x_22) ;  /* 0x0000004000e09947 */ /* 0x001fea0003800000 */
[----:B------:R-:W-:Y:S02]  /*4ac0*/  UIADD3 UR6, UR39, 0x1, URZ ;  /* 0x0000000127067890 */ /* 0x000fe4000fffe03f */
[----:B------:R-:W-:Y:S02]  /*4ad0*/  IMAD.U32 R2, RZ, RZ, UR39 ;  /* 0x00000027ff027e24 */ /* 0x000fe4000f8e00ff */
[----:B------:R-:W-:-:S04]  /*4ae0*/  UISETP.NE.AND UP0, UPT, UR6, 0x2, UPT ;  /* 0x000000020600788c */ /* 0x000fc8000bf05270 */
[----:B------:R-:W-:Y:S02]  /*4af0*/  USEL UR7, URZ, 0x1, UP0 ;  /* 0x000000013f077887 */ /* 0x000fe40008000000 */
[----:B------:R-:W-:Y:S02]  /*4b00*/  USEL UR6, UR6, URZ, UP0 ;  /* 0x0000003f06067287 */ /* 0x000fe40008000000 */
[----:B------:R-:W-:-:S06]  /*4b10*/  ULOP3.LUT UR7, UR38, UR7, URZ, 0x3c, !UPT ;  /* 0x0000000726077292 */ /* 0x000fcc000f8e3c3f */
[----:B------:R-:W-:-:S07]  /*4b20*/  IMAD.U32 R3, RZ, RZ, UR7 ;  /* 0x00000007ff037e24 */ /* 0x000fce000f8e00ff */
.L_x_29:
[----:B------:R-:W-:Y:S05]  /*4b30*/  @!P0 BRA `(.L_x_23) ;  /* 0x0000000000048947 */ /* 0x000fea0003800000 */
[----:B------:R-:W-:Y:S01]  /*4b40*/  BPT.TRAP 0x1 ;  /* 0x000000040000795c */ /* 0x000fe20000300000 */
.L_x_23:
[----:B------:R-:W0:Y:S01]  /*4b50*/  S2UR UR8, SR_CgaCtaId ;  /* 0x00000000000879c3 */ /* 0x000e220000008800 */
[----:B------:R-:W-:Y:S01]  /*4b60*/  UMOV UR7, 0x400 ;  /* 0x0000040000077882 */ /* 0x000fe20000000000 */
[----:B------:R-:W-:Y:S01]  /*4b70*/  IMAD.U32 R5, RZ, RZ, UR6 ;  /* 0x00000006ff057e24 */ /* 0x000fe2000f8e00ff */
[----:B------:R-:W-:Y:S01]  /*4b80*/  SHF.L.U32 R6, R3, 0x1f, RZ ;  /* 0x0000001f03067819 */ /* 0x000fe200000006ff */
[----:B0-----:R-:W-:-:S06]  /*4b90*/  ULEA UR7, UR8, UR7, 0x18 ;  /* 0x0000000708077291 */ /* 0x001fcc000f8ec03f */
[----:B-----5:R-:W-:-:S05]  /*4ba0*/  MOV R0, UR7 ;  /* 0x0000000700007c02 */ /* 0x020fca0008000f00 */
[----:B------:R-:W-:-:S04]  /*4bb0*/  IMAD R5, R5, 0x8, R0 ;  /* 0x0000000805057824 */ /* 0x000fc800078e0200 */
[----:B------:R0:W1:Y:S01]  /*4bc0*/  SYNCS.PHASECHK.TRANS64.TRYWAIT P1, [R5+URZ], R6 ;  /* 0x00000006050075a7 */ /* 0x000062000802017f */
[----:B------:R-:W-:Y:S05]  /*4bd0*/  @!P0 BRA `(.L_x_24) ;  /* 0x0000000000048947 */ /* 0x000fea0003800000 */
[----:B------:R-:W-:Y:S01]  /*4be0*/  BPT.TRAP 0x1 ;  /* 0x000000040000795c */ /* 0x000fe20000300000 */
.L_x_24:
[----:B-1----:R-:W-:Y:S05]  /*4bf0*/  @P1 BRA `(.L_x_25) ;  /* 0x0000000000081947 */ /* 0x002fea0003800000 */
[----:B------:R-:W1:Y:S02]  /*4c00*/  SYNCS.PHASECHK.TRANS64.TRYWAIT P1, [R5+URZ], R6 ;  /* 0x00000006050075a7 */ /* 0x000e64000802017f */
[----:B-1----:R-:W-:Y:S05]  /*4c10*/  @!P1 BRA `(.L_x_26) ;  /* 0x0000014400589947 */ /* 0x002fea0003800000 */
.L_x_25:
        /* <DEDUP_REMOVED lines=64> */
[----:B--2---:R-:W2:Y:S04]  /*5020*/  LDL.LU.64 R24, [R1] ;  /* 0x0000000001187983 */ /* 0x004ea80000300a00 */
        /* <DEDUP_REMOVED lines=63> */
[----:B------:R-:W-:-:S02]  /*5420*/  ULEA UR7, UR6, UR4, 0xa ;  /* 0x0000000406077291 */ /* 0x000fc4000f8e503f */
[----:B------:R-:W-:Y:S01]  /*5430*/  ULEA UR12, UR6, UR5, 0xc ;  /* 0x00000005060c7291 */ /* 0x000fe2000f8e603f */
[----:B------:R-:W-:Y:S01]  /*5440*/  STL [R1+0x2ec], R23 ;  /* 0x0002ec1701007387 */ /* 0x000fe20000100800 */
[----:B------:R-:W-:Y:S01]  /*5450*/  UMOV UR9, 0x40000040 ;  /* 0x4000004000097882 */ /* 0x000fe20000000000 */
[----:B------:R-:W-:Y:S02]  /*5460*/  UMOV UR11, 0x40000040 ;  /* 0x40000040000b7882 */ /* 0x000fe40000000000 */
[----:B------:R-:W-:Y:S01]  /*5470*/  UMOV UR8, UR7 ;  /* 0x0000000700087c82 */ /* 0x000fe20008000000 */
[----:B------:R-:W-:Y:S01]  /*5480*/  STL [R1+0x2e8], R22 ;  /* 0x0002e81601007387 */ /* 0x000fe20000100800 */
[----:B------:R-:W-:-:S03]  /*5490*/  UMOV UR10, UR12 ;  /* 0x0000000c000a7c82 */ /* 0x000fc60008000000 */
[----:B------:R-:W-:Y:S04]  /*54a0*/  STL [R1+0x2e4], R19 ;  /* 0x0002e41301007387 */ /* 0x000fe80000100800 */
[----:B------:R-:W-:Y:S04]  /*54b0*/  STL [R1+0x2e0], R18 ;  /* 0x0002e01201007387 */ /* 0x000fe80000100800 */
[----:B------:R-:W-:Y:S04]  /*54c0*/  STL [R1+0x2dc], R17 ;  /* 0x0002dc1101007387 */ /* 0x000fe80000100800 */
[----:B------:R-:W-:Y:S04]  /*54d0*/  STL [R1+0x2d8], R16 ;  /* 0x0002d81001007387 */ /* 0x000fe80000100800 */
[----:B------:R-:W-:Y:S04]  /*54e0*/  STL [R1+0x2d4], R4 ;  /* 0x0002d40401007387 */ /* 0x000fe80000100800 */
[----:B------:R-:W-:Y:S04]  /*54f0*/  STL [R1+0x2d0], R3 ;  /* 0x0002d00301007387 */ /* 0x000fe80000100800 */
[----:B------:R3:W-:Y:S04]  /*5500*/  STL [R1+0x2cc], R2 ;  /* 0x0002cc0201007387 */ /* 0x0007e80000100800 */
[----:B------:R4:W-:Y:S01]  /*5510*/  STL [R1+0x2c8], R0 ;  /* 0x0002c80001007387 */ /* 0x0009e20000100800 */
[----:B--2---:R-:W-:-:S06]  /*5520*/  WARPGROUP.ARRIVE ;  /* 0x00000000000079c5 */ /* 0x004fcc0000000000 */
[----:B------:R-:W-:Y:S03]  /*5530*/  IGMMA.64x256x32.S8.S8 R24, gdesc[UR8], R24, gsb0 ;  /* 0x06600000081879f1 */ /* 0x000fe60008041018 */
[----:B------:R-:W-:Y:S02]  /*5540*/  WARPGROUP.DEPBAR.LE gsb0, 0x0 ;  /* 0x00008000000079c5 */ /* 0x000fe40000010000 */
[----:B------:R-:W-:Y:S01]  /*5550*/  STL.64 [R1], R24 ;  /* 0x0000001801007387 */ /* 0x000fe20000100a00 */
[----:B---3--:R-:W-:Y:S01]  /*5560*/  MOV R2, R150 ;  /* 0x0000009600027202 */ /* 0x008fe20000000f00 */
[----:B----4-:R-:W-:Y:S01]  /*5570*/  IMAD.MOV.U32 R0, RZ, RZ, R151 ;  /* 0x000000ffff007224 */ /* 0x010fe200078e0097 */
[----:B------:R-:W-:Y:S01]  /*5580*/  MOV R7, R145 ;  /* 0x0000009100077202 */ /* 0x000fe20000000f00 */
[----:B------:R-:W-:Y:S01]  /*5590*/  STL.64 [R1+0x8], R26 ;  /* 0x0000081a01007387 */ /* 0x000fe20000100a00 */
[----:B------:R-:W-:Y:S01]  /*55a0*/  IMAD.MOV.U32 R4, RZ, RZ, R148 ;  /* 0x000000ffff047224 */ /* 0x000fe200078e0094 */
[----:B------:R-:W-:Y:S01]  /*55b0*/  MOV R12, R140 ;  /* 0x0000008c000c7202 */ /* 0x000fe20000000f00 */
[----:B------:R-:W-:Y:S01]  /*55c0*/  IMAD.MOV.U32 R3, RZ, RZ, R149 ;  /* 0x000000ffff037224 */ /* 0x000fe200078e0095 */
[----:B------:R-:W-:Y:S01]  /*55d0*/  STL.64 [R1+0x10], R28 ;  /* 0x0000101c01007387 */ /* 0x000fe20000100a00 */
[----:B01----:R-:W-:Y:S01]  /*55e0*/  IMAD.MOV.U32 R6, RZ, RZ, R146 ;  /* 0x000000ffff067224 */ /* 0x003fe200078e0092 */
        /* <DEDUP_REMOVED lines=38> */
[----:B------:R-:W2:Y:S01]  /*5850*/  LDL.LU.64 R150, [R1+0x7a0] ;  /* 0x0007a00001967983 */ /* 0x000ea20000300a00 */
        /* <DEDUP_REMOVED lines=32> */
[----:B------:R-:W-:-:S02]  /*5a60*/  IMAD.MOV.U32 R187, RZ, RZ, R103 ;  /* 0x000000ffffbb7224 */ /* 0x000fc400078e0067 */
[----:B------:R-:W-:Y:S01]  /*5a70*/  IMAD.MOV.U32 R185, RZ, RZ, R101 ;  /* 0x000000ffffb97224 */ /* 0x000fe200078e0065 */
[----:B------:R-:W2:Y:S01]  /*5a80*/  LDL.LU.64 R132, [R1+0x758] ;  /* 0x0007580001847983 */ /* 0x000ea20000300a00 */
[----:B------:R-:W-:Y:S02]  /*5a90*/  IMAD.MOV.U32 R182, RZ, RZ, R98 ;  /* 0x000000ffffb67224 */ /* 0x000fe400078e0062 */
[----:B------:R-:W-:Y:S01]  /*5aa0*/  IMAD.MOV.U32 R183, RZ, RZ, R99 ;  /* 0x000000ffffb77224 */ /* 0x000fe200078e0063 */
[----:B------:R-:W2:Y:S01]  /*5ab0*/  LDL.LU.64 R130, [R1+0x750] ;  /* 0x0007500001827983 */ /* 0x000ea20000300a00 */
[----:B------:R-:W-:Y:S02]  /*5ac0*/  IMAD.MOV.U32 R180, RZ, RZ, R96 ;  /* 0x000000ffffb47224 */ /* 0x000fe400078e0060 */
        /* <DEDUP_REMOVED lines=59> */
[----:B------:R-:W-:-:S03]  /*5e80*/  IMAD.MOV.U32 R235, RZ, RZ, R47 ;  /* 0x000000ffffeb7224 */ /* 0x000fc600078e002f */
        /* <DEDUP_REMOVED lines=21> */
[----:B0-----:R-:W2:Y:S04]  /*5fe0*/  LDL.LU.64 R46, [R1+0x600] ;  /* 0x00060000012e7983 */ /* 0x001ea80000300a00 */
        /* <DEDUP_REMOVED lines=12> */
[----:B------:R-:W-:-:S02]  /*60b0*/  UMOV UR11, 0x40000040 ;  /* 0x40000040000b7882 */ /* 0x000fc40000000000 */
[----:B------:R-:W-:Y:S01]  /*60c0*/  STL.64 [R1+0x5a0], R152 ;  /* 0x0005a09801007387 */ /* 0x000fe20000100a00 */
[----:B--2---:R-:W-:-:S06]  /*60d0*/  WARPGROUP.ARRIVE ;  /* 0x00000000000079c5 */ /* 0x004fcc0000000000 */
        /* <DEDUP_REMOVED lines=58> */
[----:B------:R-:W-:Y:S01]  /*6480*/  IMAD.MOV.U32 R138, RZ, RZ, R228 ;  /* 0x000000ffff8a7224 */ /* 0x000fe200078e00e4 */
[----:B------:R-:W-:Y:S01]  /*6490*/  MOV R228, R8 ;  /* 0x0000000800e47202 */ /* 0x000fe20000000f00 */
[----:B------:R-:W-:Y:S02]  /*64a0*/  IMAD.MOV.U32 R140, RZ, RZ, R226 ;  /* 0x000000ffff8c7224 */ /* 0x000fe400078e00e2 */
[----:B------:R-:W-:Y:S02]  /*64b0*/  IMAD.MOV.U32 R141, RZ, RZ, R225 ;  /* 0x000000ffff8d7224 */ /* 0x000fe400078e00e1 */
[----:B------:R-:W-:Y:S02]  /*64c0*/  IMAD.MOV.U32 R142, RZ, RZ, R224 ;  /* 0x000000ffff8e7224 */ /* 0x000fe400078e00e0 */
[----:B------:R-:W-:Y:S01]  /*64d0*/  IMAD.MOV.U32 R143, RZ, RZ, R223 ;  /* 0x000000ffff8f7224 */ /* 0x000fe200078e00df */
[----:B------:R-:W-:Y:S01]  /*64e0*/  MOV R223, R13 ;  /* 0x0000000d00df7202 */ /* 0x000fe20000000f00 */
[----:B------:R-:W-:-:S02]  /*64f0*/  IMAD.MOV.U32 R145, RZ, RZ, R221 ;  /* 0x000000ffff917224 */ /* 0x000fc400078e00dd */
[----:B------:R-:W-:Y:S02]  /*6500*/  IMAD.MOV.U32 R146, RZ, RZ, R220 ;  /* 0x000000ffff927224 */ /* 0x000fe400078e00dc */
[----:B------:R-:W-:Y:S02]  /*6510*/  IMAD.MOV.U32 R147, RZ, RZ, R219 ;  /* 0x000000ffff937224 */ /* 0x000fe400078e00db */
[----:B------:R-:W-:Y:S01]  /*6520*/  IMAD.MOV.U32 R148, RZ, RZ, R218 ;  /* 0x000000ffff947224 */ /* 0x000fe200078e00da */
[----:B------:R-:W-:Y:S01]  /*6530*/  MOV R218, R18 ;  /* 0x0000001200da7202 */ /* 0x000fe20000000f00 */
[----:B------:R-:W-:Y:S02]  /*6540*/  IMAD.MOV.U32 R150, RZ, RZ, R216 ;  /* 0x000000ffff967224 */ /* 0x000fe400078e00d8 */
[----:B------:R-:W-:Y:S02]  /*6550*/  IMAD.MOV.U32 R151, RZ, RZ, R215 ;  /* 0x000000ffff977224 */ /* 0x000fe400078e00d7 */
[----:B------:R-:W-:-:S02]  /*6560*/  IMAD.MOV.U32 R152, RZ, RZ, R214 ;  /* 0x000000ffff987224 */ /* 0x000fc400078e00d6 */
[----:B------:R-:W-:Y:S01]  /*6570*/  IMAD.MOV.U32 R153, RZ, RZ, R213 ;  /* 0x000000ffff997224 */ /* 0x000fe200078e00d5 */
[----:B------:R-:W-:Y:S01]  /*6580*/  MOV R213, R23 ;  /* 0x0000001700d57202 */ /* 0x000fe20000000f00 */
        /* <DEDUP_REMOVED lines=17> */
[----:B------:R-:W-:Y:S01]  /*66a0*/  IMAD.MOV.U32 R235, RZ, RZ, R0 ;  /* 0x000000ffffeb7224 */ /* 0x000fe200078e0000 */
[----:B------:R-:W-:Y:S02]  /*66b0*/  UIADD3 UR8, UR7, 0x2, URZ ;  /* 0x0000000207087890 */ /* 0x000fe4000fffe03f */
[----:B------:R-:W-:Y:S01]  /*66c0*/  UIADD3 UR10, UR12, 0x2, URZ ;  /* 0x000000020c0a7890 */ /* 0x000fe2000fffe03f */
[----:B------:R-:W-:Y:S01]  /*66d0*/  UMOV UR9, 0x40000040 ;  /* 0x4000004000097882 */ /* 0x000fe20000000000 */
[----:B------:R-:W-:Y:S01]  /*66e0*/  UMOV UR11, 0x40000040 ;  /* 0x40000040000b7882 */ /* 0x000fe20000000000 */
        /* <DEDUP_REMOVED lines=237> */
[----:B------:R-:W-:Y:S01]  /*75c0*/  STL.64 [R1+0x38], R38 ;  /* 0x0000382601007387 */ /* 0x000fe20000100a00 */
[----:B------:R-:W-:-:S03]  /*75d0*/  IMAD.MOV.U32 R6, RZ, RZ, R150 ;  /* 0x000000ffff067224 */ /* 0x000fc600078e0096 */
[----:B------:R-:W-:Y:S01]  /*75e0*/  STL.64 [R1+0x40], R40 ;  /* 0x0000402801007387 */ /* 0x000fe20000100a00 */
[----:B------:R-:W-:-:S03]  /*75f0*/  IMAD.MOV.U32 R5, RZ, RZ, R151 ;  /* 0x000000ffff057224 */ /* 0x000fc600078e0097 */
[----:B------:R-:W-:Y:S01]  /*7600*/  STL.64 [R1+0x48], R42 ;  /* 0x0000482a01007387 */ /* 0x000fe20000100a00 */
[----:B------:R-:W-:Y:S01]  /*7610*/  IMAD.MOV.U32 R8, RZ, RZ, R148 ;  /* 0x000000ffff087224 */ /* 0x000fe200078e0094 */
[----:B------:R-:W-:Y:S02]  /*7620*/  MOV R7, R149 ;  /* 0x0000009500077202 */ /* 0x000fe40000000f00 */
[----:B------:R-:W-:Y:S01]  /*7630*/  STL.64 [R1+0x50], R44 ;  /* 0x0000502c01007387 */ /* 0x000fe20000100a00 */
[----:B------:R-:W-:-:S03]  /*7640*/  IMAD.MOV.U32 R10, RZ, RZ, R146 ;  /* 0x000000ffff0a7224 */ /* 0x000fc600078e0092 */
[----:B------:R0:W-:Y:S01]  /*7650*/  STL [R1+0x58], R46 ;  /* 0x0000582e01007387 */ /* 0x0001e20000100800 */
[----:B------:R-:W-:Y:S01]  /*7660*/  IMAD.MOV.U32 R9, RZ, RZ, R147 ;  /* 0x000000ffff097224 */ /* 0x000fe200078e0093 */
[----:B------:R-:W-:Y:S02]  /*7670*/  MOV R12, R144 ;  /* 0x00000090000c7202 */ /* 0x000fe40000000f00 */
[----:B------:R-:W3:Y:S01]  /*7680*/  LDL.LU.64 R150, [R1+0x4e8] ;  /* 0x0004e80001967983 */ /* 0x000ee20000300a00 */
[----:B------:R-:W-:-:S03]  /*7690*/  IMAD.MOV.U32 R11, RZ, RZ, R145 ;  /* 0x000000ffff0b7224 */ /* 0x000fc600078e0091 */
[----:B------:R-:W3:Y:S01]  /*76a0*/  LDL.LU.64 R148, [R1+0x4e0] ;  /* 0x0004e00001947983 */ /* 0x000ee20000300a00 */
[----:B------:R-:W-:Y:S02]  /*76b0*/  IMAD.MOV.U32 R14, RZ, RZ, R142 ;  /* 0x000000ffff0e7224 */ /* 0x000fe400078e008e */
[----:B------:R-:W-:Y:S01]  /*76c0*/  IMAD.MOV.U32 R13, RZ, RZ, R143 ;  /* 0x000000ffff0d7224 */ /* 0x000fe200078e008f */
[----:B------:R-:W3:Y:S01]  /*76d0*/  LDL.LU.64 R146, [R1+0x4d8] ;  /* 0x0004d80001927983 */ /* 0x000ee20000300a00 */
[----:B------:R-:W-:Y:S01]  /*76e0*/  IMAD.MOV.U32 R20, RZ, RZ, R140 ;  /* 0x000000ffff147224 */ /* 0x000fe200078e008c */
[----:B------:R-:W-:Y:S01]  /*76f0*/  MOV R21, R139 ;  /* 0x0000008b00157202 */ /* 0x000fe20000000f00 */
[----:B------:R-:W-:Y:S01]  /*7700*/  IMAD.MOV.U32 R15, RZ, RZ, R141 ;  /* 0x000000ffff0f7224 */ /* 0x000fe200078e008d */
[----:B------:R-:W3:Y:S01]  /*7710*/  LDL.LU.64 R144, [R1+0x4d0] ;  /* 0x0004d00001907983 */ /* 0x000ee20000300a00 */
[----:B------:R-:W-:-:S03]  /*7720*/  IMAD.MOV.U32 R222, RZ, RZ, R138 ;  /* 0x000000ffffde7224 */ /* 0x000fc600078e008a */
[----:B------:R-:W3:Y:S01]  /*7730*/  LDL.LU.64 R142, [R1+0x4c8] ;  /* 0x0004c800018e7983 */ /* 0x000ee20000300a00 */
[----:B------:R-:W-:Y:S01]  /*7740*/  IMAD.MOV.U32 R220, RZ, RZ, R136 ;  /* 0x000000ffffdc7224 */ /* 0x000fe200078e0088 */
[----:B------:R-:W-:Y:S01]  /*7750*/  MOV R218, R134 ;  /* 0x0000008600da7202 */ /* 0x000fe20000000f00 */
[----:B------:R-:W-:Y:S01]  /*7760*/  IMAD.MOV.U32 R221, RZ, RZ, R137 ;  /* 0x000000ffffdd7224 */ /* 0x000fe200078e0089 */
        /* <DEDUP_REMOVED lines=132> */
[----:B------:R-:W-:-:S03]  /*7fb0*/  IMAD.MOV.U32 R23, RZ, RZ, R47 ;  /* 0x000000ffff177224 */ /* 0x000fc600078e002f */
        /* <DEDUP_REMOVED lines=111> */
[----:B------:R-:W-:-:S03]  /*86b0*/  IMAD.MOV.U32 R235, RZ, RZ, R5 ;  /* 0x000000ffffeb7224 */ /* 0x000fc600078e0005 */
[----:B------:R0:W5:Y:S04]  /*86c0*/  LDL.LU R3, [R1+0x2d0] ;  /* 0x0002d00001037983 */ /* 0x0001680000300800 */
        /* <DEDUP_REMOVED lines=98> */
[----:B------:R-:W-:Y:S01]  /*8cf0*/  BPT.TRAP 0x1 ;  /* 0x000000040000795c */ /* 0x000fe20000300000 */
.L_x_27:
[----:B------:R-:W2:Y:S01]  /*8d00*/  LDL R6, [R1+0x200] ;  /* 0x0002000001067983 */ /* 0x000ea20000100800 */
[----:B-----5:R-:W-:-:S13]  /*8d10*/  ISETP.NE.AND P1, PT, R19, RZ, PT ;  /* 0x000000ff1300720c */ /* 0x020fda0003f25270 */
[----:B------:R-:W-:-:S05]  /*8d20*/  @P1 IMAD R5, R2, 0x8, R0 ;  /* 0x0000000802051824 */ /* 0x000fca00078e0200 */
[----:B------:R-:W-:-:S04]  /*8d30*/  @P1 IADD3 R5, R5, 0x10, RZ ;  /* 0x0000001005051810 */ /* 0x000fc80007ffe0ff */
[----:B------:R-:W-:-:S04]  /*8d40*/  @P1 PRMT R5, R22, 0x654, R5 ;  /* 0x0000065416051816 */ /* 0x000fc80000000005 */
[----:B------:R0:W-:Y:S01]  /*8d50*/  @P1 SYNCS.ARRIVE.TRANS64.RED.A1T0 RZ, [R5+URZ], RZ ;  /* 0x000000ff05ff19a7 */ /* 0x0001e2000810043f */
[----:B--2---:R-:W-:-:S13]  /*8d60*/  ISETP.GT.U32.AND P1, PT, R6, 0x1, PT ;  /* 0x000000010600780c */ /* 0x004fda0003f24070 */
[----:B0-----:R-:W-:Y:S05]  /*8d70*/  @P1 BRA `(.L_x_28) ;  /* 0x0000000000041947 */ /* 0x001fea0003800000 */
[----:B------:R-:W-:Y:S01]  /*8d80*/  BPT.TRAP 0x1 ;  /* 0x000000040000795c */ /* 0x000fe20000300000 */
.L_x_28:
[----:B------:R-:W-:Y:S01]  /*8d90*/  UIADD3 UR6, UR6, 0x1, URZ ;  /* 0x0000000106067890 */ /* 0x000fe2000fffe03f */
[----:B------:R-:W-:Y:S01]  /*8da0*/  ISETP.GT.AND P2, PT, R4, 0x1, PT ;  /* 0x000000010400780c */ /* 0x000fe20003f44270 */
[----:B------:R-:W-:Y:S02]  /*8db0*/  VIADD R2, R2, 0x1 ;  /* 0x0000000102027836 */ /* 0x000fe40000000000 */
[----:B------:R-:W-:Y:S01]  /*8dc0*/  UISETP.NE.AND UP0, UPT, UR6, 0x2, UPT ;  /* 0x000000020600788c */ /* 0x000fe2000bf05270 */
[----:B------:R-:W-:Y:S02]  /*8dd0*/  VIADD R4, R4, 0xffffffff ;  /* 0xffffffff04047836 */ /* 0x000fe40000000000 */
[C---:B------:R-:W-:Y:S01]  /*8de0*/  ISETP.NE.AND P1, PT, R2.reuse, 0x2, PT ;  /* 0x000000020200780c */ /* 0x040fe20003f25270 */
[----:B------:R-:W-:Y:S02]  /*8df0*/  USEL UR7, URZ, 0x1, UP0 ;  /* 0x000000013f077887 */ /* 0x000fe40008000000 */
[----:B------:R-:W-:Y:S01]  /*8e00*/  USEL UR6, UR6, URZ, UP0 ;  /* 0x0000003f06067287 */ /* 0x000fe20008000000 */
[----:B------:R-:W-:-:S03]  /*8e10*/  SEL R2, R2, RZ, P1 ;  /* 0x000000ff02027207 */ /* 0x000fc60000800000 */
[----:B------:R-:W-:Y:S01]  /*8e20*/  LOP3.LUT R3, R3, UR7, RZ, 0x3c, !PT ;  /* 0x0000000703037c12 */ /* 0x000fe2000f8e3cff */
[----:B------:R-:W-:Y:S07]  /*8e30*/  @P2 BRA `(.L_x_29) ;  /* 0xffffffbc003c2947 */ /* 0x000fee000383ffff */
.L_x_22:
[----:B------:R-:W0:Y:S02]  /*8e40*/  LDC R2, c[0x0][0x28c] ;  /* 0x0000a300ff027b82 */ /* 0x000e240000000800 */
[----:B0-----:R-:W-:-:S13]  /*8e50*/  ISETP.GE.AND P1, PT, R2, 0x1, PT ;  /* 0x000000010200780c */ /* 0x001fda0003f26270 */
[----:B------:R-:W-:Y:S05]  /*8e60*/  @!P1 BRA `(.L_x_30) ;  /* 0x0000000000449947 */ /* 0x000fea0003800000 */
[----:B------:R-:W-:Y:S05]  /*8e70*/  @!P0 BRA `(.L_x_31) ;  /* 0x0000000000048947 */ /* 0x000fea0003800000 */
[----:B------:R-:W-:Y:S01]  /*8e80*/  BPT.TRAP 0x1 ;  /* 0x000000040000795c */ /* 0x000fe20000300000 */
.L_x_31:
[----:B------:R-:W2:Y:S01]  /*8e90*/  LDL R3, [R1+0x200] ;  /* 0x0002000001037983 */ /* 0x000ea20000100800 */
[----:B-----5:R-:W-:Y:S01]  /*8ea0*/  ISETP.NE.AND P0, PT, R19, RZ, PT ;  /* 0x000000ff1300720c */ /* 0x020fe20003f05270 */
[----:B------:R-:W-:-:S12]  /*8eb0*/  UISETP.LT.AND UP1, UPT, UR40, 0x1, UPT ;  /* 0x000000012800788c */ /* 0x000fd8000bf21270 */
[----:B------:R-:W-:-:S05]  /*8ec0*/  VOTEU.ANY UP0, P0 ;  /* 0x00000000003f7886 */ /* 0x000fca0000000100 */
[----:B------:R-:W-:-:S04]  /*8ed0*/  @UP0 USEL UR4, UR40, 0x1, UP1 ;  /* 0x0000000128040887 */ /* 0x000fc80008800000 */
[----:B------:R-:W-:-:S06]  /*8ee0*/  @UP0 UIADD3 UR4, UR39, UR40, -UR4 ;  /* 0x0000002827040290 */ /* 0x000fcc000fffe804 */
[----:B------:R-:W-:-:S04]  /*8ef0*/  IMAD.U32 R2, RZ, RZ, UR4 ;  /* 0x00000004ff027e24 */ /* 0x000fc8000f8e00ff */
[----:B------:R-:W-:-:S05]  /*8f00*/  @P0 IMAD.SHL.U32 R2, R2, 0x8, RZ ;  /* 0x0000000802020824 */ /* 0x000fca00078e00ff */
[----:B------:R-:W-:-:S04]  /*8f10*/  @P0 LOP3.LUT R2, R2, 0x8, RZ, 0xc0, !PT ;  /* 0x0000000802020812 */ /* 0x000fc800078ec0ff */
[----:B------:R-:W-:-:S04]  /*8f20*/  @P0 IADD3 R0, R0, 0x10, R2 ;  /* 0x0000001000000810 */ /* 0x000fc80007ffe002 */
[----:B------:R-:W-:-:S04]  /*8f30*/  @P0 PRMT R0, R22, 0x654, R0 ;  /* 0x0000065416000816 */ /* 0x000fc80000000000 */
[----:B------:R0:W-:Y:S01]  /*8f40*/  @P0 SYNCS.ARRIVE.TRANS64.RED.A1T0 RZ, [R0+URZ], RZ ;  /* 0x000000ff00ff09a7 */ /* 0x0001e2000810043f */
[----:B--2---:R-:W-:-:S13]  /*8f50*/  ISETP.GT.U32.AND P0, PT, R3, 0x1, PT ;  /* 0x000000010300780c */ /* 0x004fda0003f04070 */
[----:B0-----:R-:W-:Y:S05]  /*8f60*/  @P0 BRA `(.L_x_30) ;  /* 0x0000000000040947 */ /* 0x001fea0003800000 */
[----:B------:R-:W-:Y:S01]  /*8f70*/  BPT.TRAP 0x1 ;  /* 0x000000040000795c */ /* 0x000fe20000300000 */
.L_x_30:
[----:B------:R-:W0:Y:S01]  /*8f80*/  S2R R8, SR_TID.X ;  /* 0x0000000000087919 */ /* 0x000e220000002100 */
[----:B------:R-:W1:Y:S01]  /*8f90*/  LDC R6, c[0x0][0x288] ;  /* 0x0000a200ff067b82 */ /* 0x000e620000000800 */
[----:B-----5:R-:W-:Y:S01]  /*8fa0*/  IMAD.SHL.U32 R10, R153, 0x200, RZ ;  /* 0x00000200990a7824 */ /* 0x020fe200078e00ff */
[----:B------:R-:W-:Y:S01]  /*8fb0*/  UIADD3 UR39, UR40, UR39, URZ ;  /* 0x0000002728277290 */ /* 0x000fe2000fffe03f */
[----:B------:R-:W-:Y:S01]  /*8fc0*/  IMAD.WIDE R12, R23, 0x80, RZ ;  /* 0x00000080170c7825 */ /* 0x000fe200078e02ff */
[----:B------:R-:W-:Y:S01]  /*8fd0*/  ULDC UR4, c[0x0][0x284] ;  /* 0x0000a10000047ab9 */ /* 0x000fe20000000800 */
[----:B------:R-:W-:Y:S01]  /*8fe0*/  ULDC.64 UR6, c[0x0][0x5d0] ;  /* 0x0001740000067ab9 */ /* 0x000fe20000000a00 */
[----:B------:R-:W-:Y:S01]  /*8ff0*/  UISETP.GT.U32.AND UP0, UPT, UR39, 0x1, UPT ;  /* 0x000000012700788c */ /* 0x000fe2000bf04070 */
[----:B------:R-:W-:-:S03]  /*9000*/  IMAD.MOV.U32 R155, RZ, RZ, -0x1 ;  /* 0xffffffffff9b7424 */ /* 0x000fc600078e00ff */
[----:B------:R-:W-:-:S04]  /*9010*/  UISETP.LT.U32.AND UP0, UPT, UR40, 0x2, UP0 ;  /* 0x000000022800788c */ /* 0x000fc80008701070 */
[----:B------:R-:W-:Y:S01]  /*9020*/  USEL UR5, URZ, 0x1, !UP0 ;  /* 0x000000013f057887 */ /* 0x000fe2000c000000 */
[----:B-1----:R-:W-:Y:S02]  /*9030*/  ISETP.GE.AND P0, PT, R10, R6, PT ;  /* 0x000000060a00720c */ /* 0x002fe40003f06270 */
[--C-:B0-----:R-:W-:Y:S01]  /*9040*/  SHF.R.U32.HI R4, RZ, 0x2, R8.reuse ;  /* 0x00000002ff047819 */ /* 0x101fe20000011608 */
[C---:B------:R-:W-:Y:S01]  /*9050*/  IMAD.SHL.U32 R11, R8.reuse, 0x2, RZ ;  /* 0x00000002080b7824 */ /* 0x040fe200078e00ff */
[----:B------:R-:W-:Y:S02]  /*9060*/  LOP3.LUT R5, R8, 0x60, RZ, 0xc0, !PT ;  /* 0x0000006008057812 */ /* 0x000fe400078ec0ff */
[----:B------:R-:W-:Y:S02]  /*9070*/  SHF.R.U32.HI R2, RZ, 0x7, R8 ;  /* 0x00000007ff027819 */ /* 0x000fe40000011608 */
[----:B------:R-:W-:Y:S02]  /*9080*/  LOP3.LUT R4, R4, 0x7, RZ, 0xc0, !PT ;  /* 0x0000000704047812 */ /* 0x000fe400078ec0ff */
[----:B------:R-:W-:-:S02]  /*9090*/  SHF.R.U32.HI R5, RZ, 0x1, R5 ;  /* 0x00000001ff057819 */ /* 0x000fc40000011605 */
[----:B------:R-:W-:Y:S02]  /*90a0*/  LOP3.LUT R2, R2, 0x1, RZ, 0xc0, !PT ;  /* 0x0000000102027812 */ /* 0x000fe400078ec0ff */
[----:B------:R-:W-:Y:S02]  /*90b0*/  IADD3 R0, RZ, -R5, -R4 ;  /* 0x80000005ff007210 */ /* 0x000fe40007ffe804 */
[----:B------:R-:W-:Y:S02]  /*90c0*/  SHF.L.U32 R3, R2, 0x6, RZ ;  /* 0x0000000602037819 */ /* 0x000fe400000006ff */
[----:B------:R-:W-:Y:S01]  /*90d0*/  LOP3.LUT R7, R8, 0x3, RZ, 0xc0, !PT ;  /* 0x0000000308077812 */ /* 0x000fe200078ec0ff */
[----:B------:R-:W-:Y:S01]  /*90e0*/  IMAD R0, R2, -0x40, R0 ;  /* 0xffffffc002007824 */ /* 0x000fe200078e0200 */
[----:B------:R-:W-:Y:S01]  /*90f0*/  LOP3.LUT R3, R3, 0x40, R4, 0xe2, !PT ;  /* 0x0000004003037812 */ /* 0x000fe200078ee204 */
[----:B------:R-:W-:Y:S02]  /*9100*/  IMAD.SHL.U32 R2, R23, 0x80, RZ ;  /* 0x0000008017027824 */ /* 0x000fe400078e00ff */
[----:B------:R-:W-:Y:S01]  /*9110*/  IMAD R7, R7, -0x2, R6 ;  /* 0xfffffffe07077824 */ /* 0x000fe200078e0206 */
[----:B------:R-:W-:-:S02]  /*9120*/  SHF.R.S32.HI R6, RZ, 0x1f, R152 ;  /* 0x0000001fff067819 */ /* 0x000fc40000011498 */
[C---:B------:R-:W-:Y:S01]  /*9130*/  IADD3 R0, -R2.reuse, UR4, R0 ;  /* 0x0000000402007c10 */ /* 0x040fe2000fffe100 */
[----:B------:R-:W-:Y:S01]  /*9140*/  IMAD.IADD R7, R7, 0x1, -R10 ;  /* 0x0000000107077824 */ /* 0x000fe200078e0a0a */
[----:B------:R-:W-:Y:S01]  /*9150*/  ISETP.GE.OR P0, PT, R2, UR4, P0 ;  /* 0x0000000402007c0c */ /* 0x000fe20008706670 */
[----:B------:R-:W-:Y:S01]  /*9160*/  USHF.R.U32.HI UR4, URZ, 0x1, UR39 ;  /* 0x000000013f047899 */ /* 0x000fe20008011627 */
[----:B------:R-:W-:Y:S01]  /*9170*/  LOP3.LUT R10, R10, 0x6, R11, 0xf8, !PT ;  /* 0x000000060a0a7812 */ /* 0x000fe200078ef80b */
[----:B------:R-:W-:Y:S01]  /*9180*/  IMAD R2, R6, UR6, RZ ;  /* 0x0000000606027c24 */ /* 0x000fe2000f8e02ff */
[----:B------:R-:W-:Y:S01]  /*9190*/  LOP3.LUT R23, R12, R3, R5, 0xfe, !PT ;  /* 0x000000030c177212 */ /* 0x000fe200078efe05 */
[----:B------:R-:W-:Y:S01]  /*91a0*/  ULOP3.LUT UR4, UR4, 0x1, URZ, 0xc0, !UPT ;  /* 0x0000000104047892 */ /* 0x000fe2000f8ec03f */
[----:B------:R-:W-:Y:S01]  /*91b0*/  SHF.R.S32.HI R11, RZ, 0x1f, R10 ;  /* 0x0000001fff0b7819 */ /* 0x000fe2000001140a */
[----:B------:R-:W-:Y:S01]  /*91c0*/  IMAD R4, R152, UR7, R2 ;  /* 0x0000000798047c24 */ /* 0x000fe2000f8e0202 */
[----:B------:R-:W-:-:S02]  /*91d0*/  ULOP3.LUT UR39, UR39, 0x1, URZ, 0xc0, !UPT ;  /* 0x0000000127277892 */ /* 0x000fc4000f8ec03f */
[----:B------:R-:W-:Y:S01]  /*91e0*/  UISETP.NE.U32.AND UP1, UPT, UR4, 0x1, UPT ;  /* 0x000000010400788c */ /* 0x000fe2000bf25070 */
[----:B------:R-:W-:-:S03]  /*91f0*/  IMAD.WIDE.U32 R2, R152, UR6, R10 ;  /* 0x0000000698027c25 */ /* 0x000fc6000f8e000a */
[----:B------:R-:W-:Y:S02]  /*9200*/  UISETP.GT.U32.AND UP1, UPT, UR40, 0x1, !UP1 ;  /* 0x000000012800788c */ /* 0x000fe4000cf24070 */
[----:B------:R-:W-:Y:S02]  /*9210*/  IADD3 R3, R3, R4, RZ ;  /* 0x0000000403037210 */ /* 0x000fe40007ffe0ff */
[----:B------:R-:W-:-:S04]  /*9220*/  USEL UR4, URZ, 0x1, !UP1 ;  /* 0x000000013f047887 */ /* 0x000fc8000c800000 */
[----:B------:R-:W-:Y:S01]  /*9230*/  ULOP3.LUT UR38, UR4, UR38, UR5, 0x96, !UPT ;  /* 0x0000002604267292 */ /* 0x000fe2000f8e9605 */
[----:B------:R-:W-:Y:S11]  /*9240*/  @P0 BRA `(.L_x_32) ;  /* 0x000000e000900947 */ /* 0x000ff60003800000 */
[----:B------:R-:W0:Y:S01]  /*9250*/  LDC.64 R8, c[0x0][0x5c8] ;  /* 0x00017200ff087b82 */ /* 0x000e220000000a00 */
[----:B------:R-:W-:Y:S01]  /*9260*/  ISETP.NE.AND P0, PT, R18, RZ, PT ;  /* 0x000000ff1200720c */ /* 0x000fe20003f05270 */
[----:B------:R-:W-:Y:S01]  /*9270*/  ULDC.64 UR4, c[0x0][0x5c0] ;  /* 0x0001700000047ab9 */ /* 0x000fe20000000a00 */
[----:B------:R-:W-:Y:S01]  /*9280*/  BSSY B0, `(.L_x_32) ;  /* 0x0000e20000007945 */ /* 0x000fe20003800000 */
[-C--:B0-----:R-:W-:Y:S02]  /*9290*/  IMAD R4, R13, R8.reuse, RZ ;  /* 0x000000080d047224 */ /* 0x081fe400078e02ff */
[----:B------:R-:W-:-:S04]  /*92a0*/  IMAD.WIDE.U32 R2, R23, R8, R2 ;  /* 0x0000000817027225 */ /* 0x000fc800078e0002 */
[----:B------:R-:W-:Y:S01]  /*92b0*/  IMAD R4, R23, R9, R4 ;  /* 0x0000000917047224 */ /* 0x000fe200078e0204 */
[----:B------:R-:W-:-:S03]  /*92c0*/  IADD3 R2, P1, R2, UR4, RZ ;  /* 0x0000000402027c10 */ /* 0x000fc6000ff3e0ff */
[----:B------:R-:W-:-:S05]  /*92d0*/  IMAD.IADD R4, R3, 0x1, R4 ;  /* 0x0000000103047824 */ /* 0x000fca00078e0204 */
[----:B------:R-:W-:Y:S02]  /*92e0*/  IADD3.X R3, R4, UR5, RZ, P1, !PT ;  /* 0x0000000504037c10 */ /* 0x000fe40008ffe4ff */
[----:B------:R-:W-:-:S04]  /*92f0*/  LEA R4, P1, R8, R2, 0x3 ;  /* 0x0000000208047211 */ /* 0x000fc800078218ff */
[----:B------:R-:W-:Y:S01]  /*9300*/  LEA.HI.X R5, R8, R3, R9, 0x3, P1 ;  /* 0x0000000308057211 */ /* 0x000fe200008f1c09 */
[----:B------:R-:W-:Y:S08]  /*9310*/  @!P0 BRA `(.L_x_33) ;  /* 0x000000a000588947 */ /* 0x000ff00003800000 */
[----:B------:R-:W0:Y:S01]  /*9320*/  LDC.64 R8, c[0x0][0x5b0] ;  /* 0x00016c00ff087b82 */ /* 0x000e220000000a00 */
[----:B------:R-:W-:Y:S01]  /*9330*/  ULDC.64 UR4, c[0x0][0x5b8] ;  /* 0x00016e0000047ab9 */ /* 0x000fe20000000a00 */
[----:B------:R-:W-:Y:S01]  /*9340*/  ISETP.GE.AND P3, PT, R7, 0x1, PT ;  /* 0x000000010700780c */ /* 0x000fe20003f66270 */
[----:B------:R-:W-:Y:S01]  /*9350*/  IMAD R12, R6, UR4, RZ ;  /* 0x00000004060c7c24 */ /* 0x000fe2000f8e02ff */
[----:B------:R-:W-:Y:S01]  /*9360*/  BSSY B1, `(.L_x_34) ;  /* 0x000000e000017945 */ /* 0x000fe20003800000 */
[----:B------:R-:W-:Y:S01]  /*9370*/  IMAD.WIDE.U32 R20, R152, UR4, R10 ;  /* 0x0000000498147c25 */ /* 0x000fe2000f8e000a */
[----:B------:R-:W-:Y:S02]  /*9380*/  ISETP.LT.OR P1, PT, R0, 0x1, !P3 ;  /* 0x000000010000780c */ /* 0x000fe40005f21670 */
[----:B------:R-:W1:Y:S01]  /*9390*/  LDC.64 R14, c[0x0][0x5a8] ;  /* 0x00016a00ff0e7b82 */ /* 0x000e620000000a00 */
[----:B------:R-:W-:Y:S02]  /*93a0*/  IMAD R12, R152, UR5, R12 ;  /* 0x00000005980c7c24 */ /* 0x000fe4000f8e020c */
[----:B0-----:R-:W-:-:S02]  /*93b0*/  IMAD R154, R13, R8, RZ ;  /* 0x000000080d9a7224 */ /* 0x001fc400078e02ff */
[----:B------:R-:W-:Y:S02]  /*93c0*/  IMAD.IADD R13, R21, 0x1, R12 ;  /* 0x00000001150d7824 */ /* 0x000fe400078e020c */
[----:B------:R-:W-:Y:S02]  /*93d0*/  IMAD.MOV.U32 R12, RZ, RZ, R20 ;  /* 0x000000ffff0c7224 */ /* 0x000fe400078e0014 */
[C---:B------:R-:W-:Y:S02]  /*93e0*/  IMAD R154, R23.reuse, R9, R154 ;  /* 0x00000009179a7224 */ /* 0x040fe400078e029a */
[----:B------:R-:W-:-:S03]  /*93f0*/  IMAD.WIDE.U32 R10, R23, R8, R12 ;  /* 0x00000008170a7225 */ /* 0x000fc600078e000c */
[----:B-1----:R-:W-:-:S04]  /*9400*/  IADD3 R10, P0, R10, R14, RZ ;  /* 0x0000000e0a0a7210 */ /* 0x002fc80007f1e0ff */
[----:B------:R-:W-:Y:S01]  /*9410*/  IADD3.X R11, R15, R11, R154, P0, !PT ;  /* 0x0000000b0f0b7210 */ /* 0x000fe200007fe49a */
[----:B------:R-:W-:Y:S08]  /*9420*/  @P1 BRA `(.L_x_35) ;  /* 0x0000000000041947 */ /* 0x000ff00003800000 */
[----:B------:R0:W5:Y:S02]  /*9430*/  LDG.E.U8 R16, desc[UR36][R10.64] ;  /* 0x000000240a107981 */ /* 0x000164000c1e1100 */
.L_x_35:
[----:B------:R-:W-:Y:S05]  /*9440*/  BSYNC B1 ;  /* 0x0000000000017941 */ /* 0x000fea0003800000 */
.L_x_34:
[----:B------:R-:W2:Y:S01]  /*9450*/  LDL.LU R152, [R1] ;  /* 0x0000000001987983 */ /* 0x000ea20000300800 */
[----:B-----5:R-:W-:Y:S01]  /*9460*/  LOP3.LUT R6, R16, 0xffff, RZ, 0xc0, !PT ;  /* 0x0000ffff10067812 */ /* 0x020fe200078ec0ff */
[----:B------:R-:W-:Y:S01]  /*9470*/  BSSY B1, `(.L_x_36) ;  /* 0x000000b000017945 */ /* 0x000fe20003800000 */
[----:B------:R-:W-:Y:S02]  /*9480*/  ISETP.GE.AND P2, PT, R7, 0x2, PT ;  /* 0x000000020700780c */ /* 0x000fe40003f46270 */
[----:B------:R-:W-:Y:S02]  /*9490*/  PRMT R6, R6, 0x8880, RZ ;  /* 0x0000888006067816 */ /* 0x000fe400000000ff */
[----:B------:R-:W-:-:S03]  /*94a0*/  ISETP.LT.OR P0, PT, R0, 0x1, !P2 ;  /* 0x000000010000780c */ /* 0x000fc60005701670 */
[----:B------:R-:W-:-:S04]  /*94b0*/  IMAD R6, R6, R18, RZ ;  /* 0x0000001206067224 */ /* 0x000fc800078e02ff */
[----:B--2---:R-:W-:-:S05]  /*94c0*/  @!P1 IMAD R152, R152, R17, R6 ;  /* 0x0000001198989224 */ /* 0x004fca00078e0206 */
[----:B------:R1:W-:Y:S01]  /*94d0*/  @!P1 STG.E.U8 desc[UR36][R2.64], R152 ;  /* 0x0000009802009986 */ /* 0x0003e2000c101124 */
[----:B------:R-:W-:Y:S05]  /*94e0*/  @P0 BRA `(.L_x_37) ;  /* 0x00000000000c0947 */ /* 0x000fea0003800000 */
[----:B------:R-:W2:Y:S02]  /*94f0*/  LDG.E.U8 R16, desc[UR36][R10.64+0x1] ;  /* 0x000001240a107981 */ /* 0x000ea4000c1e1100 */
[----:B--2---:R-:W-:-:S05]  /*9500*/  PRMT R6, R16, 0x8880, RZ ;  /* 0x0000888010067816 */ /* 0x004fca00000000ff */
[----:B------:R-:W-:-:S07]  /*9510*/  IMAD R6, R6, R18, RZ ;  /* 0x0000001206067224 */ /* 0x000fce00078e02ff */
.L_x_37:
[----:B------:R-:W-:Y:S05]  /*9520*/  BSYNC B1 ;  /* 0x0000000000017941 */ /* 0x000fea0003800000 */
.L_x_36:
[----:B-1----:R-:W2:Y:S01]  /*9530*/  LDL.LU R152, [R1+0x4] ;  /* 0x0000040001987983 */ /* 0x002ea20000300800 */
[----:B------:R-:W-:Y:S01]  /*9540*/  SHF.L.U64.HI R153, R8, 0x3, R9 ;  /* 0x0000000308997819 */ /* 0x000fe20000010209 */
[----:B------:R-:W-:Y:S01]  /*9550*/  BSSY B1, `(.L_x_38) ;  /* 0x0000012000017945 */ /* 0x000fe20003800000 */
[C---:B------:R-:W-:Y:S02]  /*9560*/  ISETP.LT.OR P3, PT, R0.reuse, 0x9, !P3 ;  /* 0x000000090000780c */ /* 0x040fe40005f61670 */
[----:B------:R-:W-:Y:S01]  /*9570*/  ISETP.LT.OR P2, PT, R0, 0x9, !P2 ;  /* 0x000000090000780c */ /* 0x000fe20005741670 */
[----:B--2---:R-:W-:Y:S01]  /*9580*/  @!P0 IMAD R12, R152, R17, R6 ;  /* 0x00000011980c8224 */ /* 0x004fe200078e0206 */
[----:B------:R-:W-:-:S04]  /*9590*/  SHF.L.U32 R152, R8, 0x3, RZ ;  /* 0x0000000308987819 */ /* 0x000fc800000006ff */
[----:B------:R1:W-:Y:S01]  /*95a0*/  @!P0 STG.E.U8 desc[UR36][R2.64+0x1], R12 ;  /* 0x0000010c02008986 */ /* 0x0003e2000c101124 */
[----:B------:R-:W-:-:S04]  /*95b0*/  IMAD.WIDE.U32 R8, R23, R8, R152 ;  /* 0x0000000817087225 */ /* 0x000fc800078e0098 */
[----:B------:R-:W-:Y:S01]  /*95c0*/  IMAD.IADD R9, R154, 0x1, R9 ;  /* 0x000000019a097824 */ /* 0x000fe200078e0209 */
[----:B------:R-:W-:-:S04]  /*95d0*/  IADD3 R8, P0, P1, R20, R14, R8 ;  /* 0x0000000e14087210 */ /* 0x000fc8000791e008 */
[----:B------:R-:W-:Y:S02]  /*95e0*/  IADD3.X R9, R13, R15, R9, P0, P1 ;  /* 0x0000000f0d097210 */ /* 0x000fe400007e2409 */
[C---:B------:R-:W-:Y:S02]  /*95f0*/  ISETP.GE.AND P1, PT, R7.reuse, 0x9, PT ;  /* 0x000000090700780c */ /* 0x040fe40003f26270 */
[----:B------:R-:W-:Y:S02]  /*9600*/  ISETP.GE.AND P0, PT, R7, 0xa, PT ;  /* 0x0000000a0700780c */ /* 0x000fe40003f06270 */
[C---:B------:R-:W-:Y:S02]  /*9610*/  ISETP.LT.OR P4, PT, R0.reuse, 0x1, !P1 ;  /* 0x000000010000780c */ /* 0x040fe40004f81670 */
[----:B------:R-:W-:Y:S01]  /*9620*/  ISETP.LT.OR P5, PT, R0, 0x1, !P0 ;  /* 0x000000010000780c */ /* 0x000fe200047a1670 */
[----:B-1----:R-:W-:-:S12]  /*9630*/  @P3 BRA `(.L_x_39) ;  /* 0x00000000000c3947 */ /* 0x002fd80003800000 */
[----:B------:R-:W2:Y:S02]  /*9640*/  LDG.E.U8 R16, desc[UR36][R8.64] ;  /* 0x0000002408107981 */ /* 0x000ea4000c1e1100 */
[----:B--2---:R-:W-:-:S05]  /*9650*/  PRMT R6, R16, 0x8880, RZ ;  /* 0x0000888010067816 */ /* 0x004fca00000000ff */
[----:B------:R-:W-:-:S07]  /*9660*/  IMAD R6, R6, R18, RZ ;  /* 0x0000001206067224 */ /* 0x000fce00078e02ff */
.L_x_39:
[----:B------:R-:W-:Y:S05]  /*9670*/  BSYNC B1 ;  /* 0x0000000000017941 */ /* 0x000fea0003800000 */
.L_x_38:
[----:B------:R-:W2:Y:S01]  /*9680*/  LDL.LU R12, [R1+0x8] ;  /* 0x00000800010c7983 */ /* 0x000ea20000300800 */
[----:B------:R-:W-:Y:S01]  /*9690*/  BSSY B1, `(.L_x_40) ;  /* 0x0000007000017945 */ /* 0x000fe20003800000 */
[----:B--2---:R-:W-:-:S05]  /*96a0*/  @!P3 IMAD R12, R12, R17, R6 ;  /* 0x000000110c0cb224 */ /* 0x004fca00078e0206 */
[----:B------:R1:W-:Y:S01]  /*96b0*/  @!P3 STG.E.U8 desc[UR36][R4.64], R12 ;  /* 0x0000000c0400b986 */ /* 0x0003e2000c101124 */
[----:B------:R-:W-:Y:S05]  /*96c0*/  @P2 BRA `(.L_x_41) ;  /* 0x00000000000c2947 */ /* 0x000fea0003800000 */
[----:B------:R-:W2:Y:S02]  /*96d0*/  LDG.E.U8 R16, desc[UR36][R8.64+0x1] ;  /* 0x0000012408107981 */ /* 0x000ea4000c1e1100 */
[----:B--2---:R-:W-:-:S05]  /*96e0*/  PRMT R6, R16, 0x8880, RZ ;  /* 0x0000888010067816 */ /* 0x004fca00000000ff */
[----:B------:R-:W-:-:S07]  /*96f0*/  IMAD R6, R6, R18, RZ ;  /* 0x0000001206067224 */ /* 0x000fce00078e02ff */
.L_x_41:
[----:B------:R-:W-:Y:S05]  /*9700*/  BSYNC B1 ;  /* 0x0000000000017941 */ /* 0x000fea0003800000 */
.L_x_40:
[----:B-1----:R-:W2:Y:S01]  /*9710*/  LDL.LU R12, [R1+0xc] ;  /* 0x00000c00010c7983 */ /* 0x002ea20000300800 */
[----:B------:R-:W-:Y:S01]  /*9720*/  BSSY B1, `(.L_x_42) ;  /* 0x0000007000017945 */ /* 0x000fe20003800000 */
[----:B--2---:R-:W-:-:S05]  /*9730*/  @!P2 IMAD R12, R12, R17, R6 ;  /* 0x000000110c0ca224 */ /* 0x004fca00078e0206 */
[----:B------:R1:W-:Y:S01]  /*9740*/  @!P2 STG.E.U8 desc[UR36][R4.64+0x1], R12 ;  /* 0x0000010c0400a986 */ /* 0x0003e2000c101124 */
[----:B------:R-:W-:Y:S05]  /*9750*/  @P4 BRA `(.L_x_43) ;  /* 0x00000000000c4947 */ /* 0x000fea0003800000 */
[----:B------:R-:W2:Y:S02]  /*9760*/  LDG.E.U8 R16, desc[UR36][R10.64+0x8] ;  /* 0x000008240a107981 */ /* 0x000ea4000c1e1100 */
[----:B--2---:R-:W-:-:S05]  /*9770*/  PRMT R6, R16, 0x8880, RZ ;  /* 0x0000888010067816 */ /* 0x004fca00000000ff */
[----:B------:R-:W-:-:S07]  /*9780*/  IMAD R6, R6, R18, RZ ;  /* 0x0000001206067224 */ /* 0x000fce00078e02ff */
.L_x_43:
[----:B------:R-:W-:Y:S05]  /*9790*/  BSYNC B1 ;  /* 0x0000000000017941 */ /* 0x000fea0003800000 */
.L_x_42:
        /* <DEDUP_REMOVED lines=8> */
.L_x_45:
[----:B------:R-:W-:Y:S05]  /*9820*/  BSYNC B1 ;  /* 0x0000000000017941 */ /* 0x000fea0003800000 */
.L_x_44:
[----:B-1----:R-:W2:Y:S01]  /*9830*/  LDL.LU R12, [R1+0x14] ;  /* 0x00001400010c7983 */ /* 0x002ea20000300800 */
[C---:B------:R-:W-:Y:S01]  /*9840*/  ISETP.LT.OR P1, PT, R0.reuse, 0x9, !P1 ;  /* 0x000000090000780c */ /* 0x040fe20004f21670 */
[----:B------:R-:W-:Y:S01]  /*9850*/  BSSY B1, `(.L_x_46) ;  /* 0x000000c000017945 */ /* 0x000fe20003800000 */
[C---:B------:R-:W-:Y:S02]  /*9860*/  ISETP.GE.AND P3, PT, R7.reuse, 0x11, PT ;  /* 0x000000110700780c */ /* 0x040fe40003f66270 */
[----:B------:R-:W-:Y:S02]  /*9870*/  ISETP.GE.AND P2, PT, R7, 0x12, PT ;  /* 0x000000120700780c */ /* 0x000fe40003f46270 */
[C---:B------:R-:W-:Y:S02]  /*9880*/  ISETP.LT.OR P0, PT, R0.reuse, 0x9, !P0 ;  /* 0x000000090000780c */ /* 0x040fe40004701670 */
[----:B------:R-:W-:Y:S01]  /*9890*/  ISETP.LT.OR P4, PT, R0, 0x1, !P3 ;  /* 0x000000010000780c */ /* 0x000fe20005f81670 */
[----:B--2---:R-:W-:-:S05]  /*98a0*/  @!P5 IMAD R12, R12, R17, R6 ;  /* 0x000000110c0cd224 */ /* 0x004fca00078e0206 */
[----:B------:R1:W-:Y:S01]  /*98b0*/  @!P5 STG.E.U8 desc[UR36][R2.64+0x9], R12 ;  /* 0x0000090c0200d986 */ /* 0x0003e2000c101124 */
[----:B------:R-:W-:Y:S01]  /*98c0*/  ISETP.LT.OR P5, PT, R0, 0x1, !P2 ;  /* 0x000000010000780c */ /* 0x000fe200057a1670 */
[----:B------:R-:W-:-:S12]  /*98d0*/  @P1 BRA `(.L_x_47) ;  /* 0x00000000000c1947 */ /* 0x000fd80003800000 */
[----:B------:R-:W2:Y:S02]  /*98e0*/  LDG.E.U8 R16, desc[UR36][R8.64+0x8] ;  /* 0x0000082408107981 */ /* 0x000ea4000c1e1100 */
[----:B--2---:R-:W-:-:S05]  /*98f0*/  PRMT R6, R16, 0x8880, RZ ;  /* 0x0000888010067816 */ /* 0x004fca00000000ff */
[----:B------:R-:W-:-:S07]  /*9900*/  IMAD R6, R6, R18, RZ ;  /* 0x0000001206067224 */ /* 0x000fce00078e02ff */
.L_x_47:
[----:B------:R-:W-:Y:S05]  /*9910*/  BSYNC B1 ;  /* 0x0000000000017941 */ /* 0x000fea0003800000 */
.L_x_46:
        /* <DEDUP_REMOVED lines=8> */
.L_x_49:
[----:B------:R-:W-:Y:S05]  /*99a0*/  BSYNC B1 ;  /* 0x0000000000017941 */ /* 0x000fea0003800000 */
.L_x_48:
        /* <DEDUP_REMOVED lines=8> */
.L_x_51:
[----:B------:R-:W-:Y:S05]  /*9a30*/  BSYNC B1 ;  /* 0x0000000000017941 */ /* 0x000fea0003800000 */
.L_x_50:
        /* <DEDUP_REMOVED lines=8> */
.L_x_53:
[----:B------:R-:W-:Y:S05]  /*9ac0*/  BSYNC B1 ;  /* 0x0000000000017941 */ /* 0x000fea0003800000 */
.L_x_52:
        /* <DEDUP_REMOVED lines=14> */
.L_x_55:
[----:B------:R-:W-:Y:S05]  /*9bb0*/  BSYNC B1 ;  /* 0x0000000000017941 */ /* 0x000fea0003800000 */
.L_x_54:
        /* <DEDUP_REMOVED lines=8> */
.L_x_57:
[----:B------:R-:W-:Y:S05]  /*9c40*/  BSYNC B1 ;  /* 0x0000000000017941 */ /* 0x000fea0003800000 */
.L_x_56:
        /* <DEDUP_REMOVED lines=8> */
.L_x_59:
[----:B------:R-:W-:Y:S05]  /*9cd0*/  BSYNC B1 ;  /* 0x0000000000017941 */ /* 0x000fea0003800000 */
.L_x_58:
        /* <DEDUP_REMOVED lines=8> */
.L_x_61:
[----:B------:R-:W-:Y:S05]  /*9d60*/  BSYNC B1 ;  /* 0x0000000000017941 */ /* 0x000fea0003800000 */
.L_x_60:
        /* <DEDUP_REMOVED lines=14> */
.L_x_63:
[----:B------:R-:W-:Y:S05]  /*9e50*/  BSYNC B1 ;  /* 0x0000000000017941 */ /* 0x000fea0003800000 */
.L_x_62:
        /* <DEDUP_REMOVED lines=8> */
.L_x_65:
[----:B------:R-:W-:Y:S05]  /*9ee0*/  BSYNC B1 ;  /* 0x0000000000017941 */ /* 0x000fea0003800000 */
.L_x_64:
        /* <DEDUP_REMOVED lines=8> */
.L_x_67:
[----:B------:R-:W-:Y:S05]  /*9f70*/  BSYNC B1 ;  /* 0x0000000000017941 */ /* 0x000fea0003800000 */
.L_x_66:
        /* <DEDUP_REMOVED lines=8> */
.L_x_69:
[----:B------:R-:W-:Y:S05]  /*a000*/  BSYNC B1 ;  /* 0x0000000000017941 */ /* 0x000fea0003800000 */
.L_x_68:
        /* <DEDUP_REMOVED lines=14> */
.L_x_71:
[----:B------:R-:W-:Y:S05]  /*a0f0*/  BSYNC B1 ;  /* 0x0000000000017941 */ /* 0x000fea0003800000 */
.L_x_70:
        /* <DEDUP_REMOVED lines=8> */
.L_x_73:
[----:B------:R-:W-:Y:S05]  /*a180*/  BSYNC B1 ;  /* 0x0000000000017941 */ /* 0x000fea0003800000 */
.L_x_72:
        /* <DEDUP_REMOVED lines=8> */
.L_x_75:
[----:B------:R-:W-:Y:S05]  /*a210*/  BSYNC B1 ;  /* 0x0000000000017941 */ /* 0x000fea0003800000 */
.L_x_74:
        /* <DEDUP_REMOVED lines=8> */
.L_x_77:
[----:B------:R-:W-:Y:S05]  /*a2a0*/  BSYNC B1 ;  /* 0x0000000000017941 */ /* 0x000fea0003800000 */
.L_x_76:
        /* <DEDUP_REMOVED lines=14> */
.L_x_79:
[----:B------:R-:W-:Y:S05]  /*a390*/  BSYNC B1 ;  /* 0x0000000000017941 */ /* 0x000fea0003800000 */
.L_x_78:
        /* <DEDUP_REMOVED lines=8> */
.L_x_81:
[----:B------:R-:W-:Y:S05]  /*a420*/  BSYNC B1 ;  /* 0x0000000000017941 */ /* 0x000fea0003800000 */
.L_x_80:
        /* <DEDUP_REMOVED lines=8> */
.L_x_83:
[----:B------:R-:W-:Y:S05]  /*a4b0*/  BSYNC B1 ;  /* 0x0000000000017941 */ /* 0x000fea0003800000 */
.L_x_82:
        /* <DEDUP_REMOVED lines=8> */
.L_x_85:
[----:B------:R-:W-:Y:S05]  /*a540*/  BSYNC B1 ;  /* 0x0000000000017941 */ /* 0x000fea0003800000 */
.L_x_84:
        /* <DEDUP_REMOVED lines=14> */
.L_x_87:
[----:B------:R-:W-:Y:S05]  /*a630*/  BSYNC B1 ;  /* 0x0000000000017941 */ /* 0x000fea0003800000 */
.L_x_86:
        /* <DEDUP_REMOVED lines=8> */
.L_x_89:
[----:B------:R-:W-:Y:S05]  /*a6c0*/  BSYNC B1 ;  /* 0x0000000000017941 */ /* 0x000fea0003800000 */
.L_x_88:
        /* <DEDUP_REMOVED lines=8> */
.L_x_91:
[----:B------:R-:W-:Y:S05]  /*a750*/  BSYNC B1 ;  /* 0x0000000000017941 */ /* 0x000fea0003800000 */
.L_x_90:
        /* <DEDUP_REMOVED lines=8> */
.L_x_93:
[----:B------:R-:W-:Y:S05]  /*a7e0*/  BSYNC B1 ;  /* 0x0000000000017941 */ /* 0x000fea0003800000 */
.L_x_92:
        /* <DEDUP_REMOVED lines=14> */
.L_x_95:
[----:B------:R-:W-:Y:S05]  /*a8d0*/  BSYNC B1 ;  /* 0x0000000000017941 */ /* 0x000fea0003800000 */
.L_x_94:
        /* <DEDUP_REMOVED lines=8> */
.L_x_97:
[----:B------:R-:W-:Y:S05]  /*a960*/  BSYNC B1 ;  /* 0x0000000000017941 */ /* 0x000fea0003800000 */
.L_x_96:
        /* <DEDUP_REMOVED lines=8> */
.L_x_99:
[----:B------:R-:W-:Y:S05]  /*a9f0*/  BSYNC B1 ;  /* 0x0000000000017941 */ /* 0x000fea0003800000 */
.L_x_98:
        /* <DEDUP_REMOVED lines=8> */
.L_x_101:
[----:B------:R-:W-:Y:S05]  /*aa80*/  BSYNC B1 ;  /* 0x0000000000017941 */ /* 0x000fea0003800000 */
.L_x_100:
        /* <DEDUP_REMOVED lines=14> */
.L_x_103:
[----:B------:R-:W-:Y:S05]  /*ab70*/  BSYNC B1 ;  /* 0x0000000000017941 */ /* 0x000fea0003800000 */
.L_x_102:
        /* <DEDUP_REMOVED lines=8> */
.L_x_105:
[----:B------:R-:W-:Y:S05]  /*ac00*/  BSYNC B1 ;  /* 0x0000000000017941 */ /* 0x000fea0003800000 */
.L_x_104:
        /* <DEDUP_REMOVED lines=8> */
.L_x_107:
[----:B------:R-:W-:Y:S05]  /*ac90*/  BSYNC B1 ;  /* 0x0000000000017941 */ /* 0x000fea0003800000 */
.L_x_106:
        /* <DEDUP_REMOVED lines=8> */
.L_x_109:
[----:B------:R-:W-:Y:S05]  /*ad20*/  BSYNC B1 ;  /* 0x0000000000017941 */ /* 0x000fea0003800000 */
.L_x_108:
        /* <DEDUP_REMOVED lines=14> */
.L_x_111:
[----:B------:R-:W-:Y:S05]  /*ae10*/  BSYNC B1 ;  /* 0x0000000000017941 */ /* 0x000fea0003800000 */
.L_x_110:
        /* <DEDUP_REMOVED lines=8> */
.L_x_113:
[----:B------:R-:W-:Y:S05]  /*aea0*/  BSYNC B1 ;  /* 0x0000000000017941 */ /* 0x000fea0003800000 */
.L_x_112:
        /* <DEDUP_REMOVED lines=8> */
.L_x_115:
[----:B------:R-:W-:Y:S05]  /*af30*/  BSYNC B1 ;  /* 0x0000000000017941 */ /* 0x000fea0003800000 */
.L_x_114:
        /* <DEDUP_REMOVED lines=8> */
.L_x_117:
[----:B------:R-:W-:Y:S05]  /*afc0*/  BSYNC B1 ;  /* 0x0000000000017941 */ /* 0x000fea0003800000 */
.L_x_116:
        /* <DEDUP_REMOVED lines=11> */
[----:B------:R-:W1:Y:S02]  /*b080*/  LDG.E.U8 R16, desc[UR36][R8.64+0x50] ;  /* 0x0000502408107981 */ /* 0x000e64000c1e1100 */
[----:B-1----:R-:W-:-:S05]  /*b090*/  PRMT R13, R16, 0x8880, RZ ;  /* 0x00008880100d7816 */ /* 0x002fca00000000ff */
[----:B------:R-:W-:-:S07]  /*b0a0*/  IMAD R6, R13, R18, RZ ;  /* 0x000000120d067224 */ /* 0x000fce00078e02ff */
.L_x_119:
[----:B------:R-:W-:Y:S05]  /*b0b0*/  BSYNC B1 ;  /* 0x0000000000017941 */ /* 0x000fea0003800000 */
.L_x_118:
[----:B------:R-:W1:Y:S01]  /*b0c0*/  LDL.LU R12, [R1+0xa8] ;  /* 0x0000a800010c7983 */ /* 0x000e620000300800 */
[----:B------:R-:W-:Y:S01]  /*b0d0*/  BSSY B1, `(.L_x_120) ;  /* 0x0000007000017945 */ /* 0x000fe20003800000 */
[----:B-1----:R-:W-:-:S05]  /*b0e0*/  @!P3 IMAD R13, R12, R17, R6 ;  /* 0x000000110c0db224 */ /* 0x002fca00078e0206 */
[----:B------:R1:W-:Y:S01]  /*b0f0*/  @!P3 STG.E.U8 desc[UR36][R4.64+0x50], R13 ;  /* 0x0000500d0400b986 */ /* 0x0003e2000c101124 */
[----:B------:R-:W-:Y:S05]  /*b100*/  @P2 BRA `(.L_x_121) ;  /* 0x00000000000c2947 */ /* 0x000fea0003800000 */
[----:B------:R-:W1:Y:S02]  /*b110*/  LDG.E.U8 R16, desc[UR36][R8.64+0x51] ;  /* 0x0000512408107981 */ /* 0x000e64000c1e1100 */
[----:B-1----:R-:W-:-:S05]  /*b120*/  PRMT R13, R16, 0x8880, RZ ;  /* 0x00008880100d7816 */ /* 0x002fca00000000ff */
[----:B------:R-:W-:-:S07]  /*b130*/  IMAD R6, R13, R18, RZ ;  /* 0x000000120d067224 */ /* 0x000fce00078e02ff */
.L_x_121:
[----:B------:R-:W-:Y:S05]  /*b140*/  BSYNC B1 ;  /* 0x0000000000017941 */ /* 0x000fea0003800000 */
.L_x_120:
        /* <DEDUP_REMOVED lines=8> */
.L_x_123:
[----:B------:R-:W-:Y:S05]  /*b1d0*/  BSYNC B1 ;  /* 0x0000000000017941 */ /* 0x000fea0003800000 */
.L_x_122:
        /* <DEDUP_REMOVED lines=8> */
.L_x_125:
[----:B------:R-:W-:Y:S05]  /*b260*/  BSYNC B1 ;  /* 0x0000000000017941 */ /* 0x000fea0003800000 */
.L_x_124:
[----:B------:R-:W1:Y:S01]  /*b270*/  LDL.LU R12, [R1+0xb4] ;  /* 0x0000b400010c7983 */ /* 0x000e620000300800 */
[C---:B------:R-:W-:Y:S01]  /*b280*/  ISETP.LT.OR P1, PT, R0.reuse, 0x9, !P1 ;  /* 0x000000090000780c */ /* 0x040fe20004f21670 */
[----:B------:R-:W-:Y:S01]  /*b290*/  BSSY B1, `(.L_x_126) ;  /* 0x000000c000017945 */ /* 0x000fe20003800000 */
[C---:B------:R-:W-:Y:S02]  /*b2a0*/  ISETP.GE.AND P3, PT, R7.reuse, 0x61, PT ;  /* 0x000000610700780c */ /* 0x040fe40003f66270 */
[----:B------:R-:W-:Y:S02]  /*b2b0*/  ISETP.GE.AND P2, PT, R7, 0x62, PT ;  /* 0x000000620700780c */ /* 0x000fe40003f46270 */
[C---:B------:R-:W-:Y:S02]  /*b2c0*/  ISETP.LT.OR P0, PT, R0.reuse, 0x9, !P0 ;  /* 0x000000090000780c */ /* 0x040fe40004701670 */
[----:B------:R-:W-:Y:S01]  /*b2d0*/  ISETP.LT.OR P5, PT, R0, 0x1, !P3 ;  /* 0x000000010000780c */ /* 0x000fe20005fa1670 */
[----:B-1----:R-:W-:-:S05]  /*b2e0*/  @!P4 IMAD R13, R12, R17, R6 ;  /* 0x000000110c0dc224 */ /* 0x002fca00078e0206 */
[----:B------:R1:W-:Y:S01]  /*b2f0*/  @!P4 STG.E.U8 desc[UR36][R2.64+0x59], R13 ;  /* 0x0000590d0200c986 */ /* 0x0003e2000c101124 */
[----:B------:R-:W-:Y:S01]  /*b300*/  ISETP.LT.OR P4, PT, R0, 0x1, !P2 ;  /* 0x000000010000780c */ /* 0x000fe20005781670 */
[----:B------:R-:W-:-:S12]  /*b310*/  @P1 BRA `(.L_x_127) ;  /* 0x00000000000c1947 */ /* 0x000fd80003800000 */
[----:B------:R-:W1:Y:S02]  /*b320*/  LDG.E.U8 R16, desc[UR36][R8.64+0x58] ;  /* 0x0000582408107981 */ /* 0x000e64000c1e1100 */
[----:B-1----:R-:W-:-:S05]  /*b330*/  PRMT R13, R16, 0x8880, RZ ;  /* 0x00008880100d7816 */ /* 0x002fca00000000ff */
[----:B------:R-:W-:-:S07]  /*b340*/  IMAD R6, R13, R18, RZ ;  /* 0x000000120d067224 */ /* 0x000fce00078e02ff */
.L_x_127:
[----:B------:R-:W-:Y:S05]  /*b350*/  BSYNC B1 ;  /* 0x0000000000017941 */ /* 0x000fea0003800000 */
.L_x_126:
        /* <DEDUP_REMOVED lines=8> */
.L_x_129:
[----:B------:R-:W-:Y:S05]  /*b3e0*/  BSYNC B1 ;  /* 0x0000000000017941 */ /* 0x000fea0003800000 */
.L_x_128:
        /* <DEDUP_REMOVED lines=8> */
.L_x_131:
[----:B------:R-:W-:Y:S05]  /*b470*/  BSYNC B1 ;  /* 0x0000000000017941 */ /* 0x000fea0003800000 */
.L_x_130:
        /* <DEDUP_REMOVED lines=8> */
.L_x_133:
[----:B------:R-:W-:Y:S05]  /*b500*/  BSYNC B1 ;  /* 0x0000000000017941 */ /* 0x000fea0003800000 */
.L_x_132:
        /* <DEDUP_REMOVED lines=14> */
.L_x_135:
[----:B------:R-:W-:Y:S05]  /*b5f0*/  BSYNC B1 ;  /* 0x0000000000017941 */ /* 0x000fea0003800000 */
.L_x_134:
        /* <DEDUP_REMOVED lines=8> */
.L_x_137:
[----:B------:R-:W-:Y:S05]  /*b680*/  BSYNC B1 ;  /* 0x0000000000017941 */ /* 0x000fea0003800000 */
.L_x_136:
        /* <DEDUP_REMOVED lines=8> */
.L_x_139:
[----:B------:R-:W-:Y:S05]  /*b710*/  BSYNC B1 ;  /* 0x0000000000017941 */ /* 0x000fea0003800000 */
.L_x_138:
        /* <DEDUP_REMOVED lines=8> */
.L_x_141:
[----:B------:R-:W-:Y:S05]  /*b7a0*/  BSYNC B1 ;  /* 0x0000000000017941 */ /* 0x000fea0003800000 */
.L_x_140:
        /* <DEDUP_REMOVED lines=14> */
.L_x_143:
[----:B------:R-:W-:Y:S05]  /*b890*/  BSYNC B1 ;  /* 0x0000000000017941 */ /* 0x000fea0003800000 */
.L_x_142:
        /* <DEDUP_REMOVED lines=8> */
.L_x_145:
[----:B------:R-:W-:Y:S05]  /*b920*/  BSYNC B1 ;  /* 0x0000000000017941 */ /* 0x000fea0003800000 */
.L_x_144:
        /* <DEDUP_REMOVED lines=8> */
.L_x_147:
[----:B------:R-:W-:Y:S05]  /*b9b0*/  BSYNC B1 ;  /* 0x0000000000017941 */ /* 0x000fea0003800000 */
.L_x_146:
        /* <DEDUP_REMOVED lines=8> */
.L_x_149:
[----:B------:R-:W-:Y:S05]  /*ba40*/  BSYNC B1 ;  /* 0x0000000000017941 */ /* 0x000fea0003800000 */
.L_x_148:
        /* <DEDUP_REMOVED lines=14> */
.L_x_151:
[----:B------:R-:W-:Y:S05]  /*bb30*/  BSYNC B1 ;  /* 0x0000000000017941 */ /* 0x000fea0003800000 */
.L_x_150:
        /* <DEDUP_REMOVED lines=8> */
.L_x_153:
[----:B------:R-:W-:Y:S05]  /*bbc0*/  BSYNC B1 ;  /* 0x0000000000017941 */ /* 0x000fea0003800000 */
.L_x_152:
        /* <DEDUP_REMOVED lines=8> */
.L_x_155:
[----:B------:R-:W-:Y:S05]  /*bc50*/  BSYNC B1 ;  /* 0x0000000000017941 */ /* 0x000fea0003800000 */
.L_x_154:
        /* <DEDUP_REMOVED lines=8> */
.L_x_157:
[----:B------:R-:W-:Y:S05]  /*bce0*/  BSYNC B1 ;  /* 0x0000000000017941 */ /* 0x000fea0003800000 */
.L_x_156:
        /* <DEDUP_REMOVED lines=14> */
.L_x_159:
[----:B------:R-:W-:Y:S05]  /*bdd0*/  BSYNC B1 ;  /* 0x0000000000017941 */ /* 0x000fea0003800000 */
.L_x_158:
        /* <DEDUP_REMOVED lines=8> */
.L_x_161:
[----:B------:R-:W-:Y:S05]  /*be60*/  BSYNC B1 ;  /* 0x0000000000017941 */ /* 0x000fea0003800000 */
.L_x_160:
        /* <DEDUP_REMOVED lines=8> */
.L_x_163:
[----:B------:R-:W-:Y:S05]  /*bef0*/  BSYNC B1 ;  /* 0x0000000000017941 */ /* 0x000fea0003800000 */
.L_x_162:
        /* <DEDUP_REMOVED lines=8> */
.L_x_165:
[----:B------:R-:W-:Y:S05]  /*bf80*/  BSYNC B1 ;  /* 0x0000000000017941 */ /* 0x000fea0003800000 */
.L_x_164:
        /* <DEDUP_REMOVED lines=14> */
.L_x_167:
[----:B------:R-:W-:Y:S05]  /*c070*/  BSYNC B1 ;  /* 0x0000000000017941 */ /* 0x000fea0003800000 */
.L_x_166:
        /* <DEDUP_REMOVED lines=8> */
.L_x_169:
[----:B------:R-:W-:Y:S05]  /*c100*/  BSYNC B1 ;  /* 0x0000000000017941 */ /* 0x000fea0003800000 */
.L_x_168:
        /* <DEDUP_REMOVED lines=8> */
.L_x_171:
[----:B------:R-:W-:Y:S05]  /*c190*/  BSYNC B1 ;  /* 0x0000000000017941 */ /* 0x000fea0003800000 */
.L_x_170:
        /* <DEDUP_REMOVED lines=8> */
.L_x_173:
[----:B------:R-:W-:Y:S05]  /*c220*/  BSYNC B1 ;  /* 0x0000000000017941 */ /* 0x000fea0003800000 */
.L_x_172:
        /* <DEDUP_REMOVED lines=14> */
.L_x_175:
[----:B------:R-:W-:Y:S05]  /*c310*/  BSYNC B1 ;  /* 0x0000000000017941 */ /* 0x000fea0003800000 */
.L_x_174:
        /* <DEDUP_REMOVED lines=8> */
.L_x_177:
[----:B------:R-:W-:Y:S05]  /*c3a0*/  BSYNC B1 ;  /* 0x0000000000017941 */ /* 0x000fea0003800000 */
.L_x_176:
        /* <DEDUP_REMOVED lines=8> */
.L_x_179:
[----:B------:R-:W-:Y:S05]  /*c430*/  BSYNC B1 ;  /* 0x0000000000017941 */ /* 0x000fea0003800000 */
.L_x_178:
        /* <DEDUP_REMOVED lines=8> */
.L_x_181:
[----:B------:R-:W-:Y:S05]  /*c4c0*/  BSYNC B1 ;  /* 0x0000000000017941 */ /* 0x000fea0003800000 */
.L_x_180:
        /* <DEDUP_REMOVED lines=14> */
.L_x_183:
[----:B------:R-:W-:Y:S05]  /*c5b0*/  BSYNC B1 ;  /* 0x0000000000017941 */ /* 0x000fea0003800000 */
.L_x_182:
        /* <DEDUP_REMOVED lines=8> */
.L_x_185:
[----:B------:R-:W-:Y:S05]  /*c640*/  BSYNC B1 ;  /* 0x0000000000017941 */ /* 0x000fea0003800000 */
.L_x_184:
        /* <DEDUP_REMOVED lines=8> */
.L_x_187:
[----:B------:R-:W-:Y:S05]  /*c6d0*/  BSYNC B1 ;  /* 0x0000000000017941 */ /* 0x000fea0003800000 */
.L_x_186:
        /* <DEDUP_REMOVED lines=8> */
.L_x_189:
[----:B------:R-:W-:Y:S05]  /*c760*/  BSYNC B1 ;  /* 0x0000000000017941 */ /* 0x000fea0003800000 */
.L_x_188:
        /* <DEDUP_REMOVED lines=14> */
.L_x_191:
[----:B------:R-:W-:Y:S05]  /*c850*/  BSYNC B1 ;  /* 0x0000000000017941 */ /* 0x000fea0003800000 */
.L_x_190:
        /* <DEDUP_REMOVED lines=8> */
.L_x_193:
[----:B------:R-:W-:Y:S05]  /*c8e0*/  BSYNC B1 ;  /* 0x0000000000017941 */ /* 0x000fea0003800000 */
.L_x_192:
        /* <DEDUP_REMOVED lines=8> */
.L_x_195:
[----:B------:R-:W-:Y:S05]  /*c970*/  BSYNC B1 ;  /* 0x0000000000017941 */ /* 0x000fea0003800000 */
.L_x_194:
        /* <DEDUP_REMOVED lines=8> */
.L_x_197:
[----:B------:R-:W-:Y:S05]  /*ca00*/  BSYNC B1 ;  /* 0x0000000000017941 */ /* 0x000fea0003800000 */
.L_x_196:
        /* <DEDUP_REMOVED lines=14> */
.L_x_199:
[----:B------:R-:W-:Y:S05]  /*caf0*/  BSYNC B1 ;  /* 0x0000000000017941 */ /* 0x000fea0003800000 */
.L_x_198:
        /* <DEDUP_REMOVED lines=8> */
.L_x_201:
[----:B------:R-:W-:Y:S05]  /*cb80*/  BSYNC B1 ;  /* 0x0000000000017941 */ /* 0x000fea0003800000 */
.L_x_200:
        /* <DEDUP_REMOVED lines=8> */
.L_x_203:
[----:B------:R-:W-:Y:S05]  /*cc10*/  BSYNC B1 ;  /* 0x0000000000017941 */ /* 0x000fea0003800000 */
.L_x_202:
        /* <DEDUP_REMOVED lines=8> */
.L_x_205:
[----:B------:R-:W-:Y:S05]  /*cca0*/  BSYNC B1 ;  /* 0x0000000000017941 */ /* 0x000fea0003800000 */
.L_x_204:
        /* <DEDUP_REMOVED lines=14> */
.L_x_207:
[----:B------:R-:W-:Y:S05]  /*cd90*/  BSYNC B1 ;  /* 0x0000000000017941 */ /* 0x000fea0003800000 */
.L_x_206:
        /* <DEDUP_REMOVED lines=8> */
.L_x_209:
[----:B------:R-:W-:Y:S05]  /*ce20*/  BSYNC B1 ;  /* 0x0000000000017941 */ /* 0x000fea0003800000 */
.L_x_208:
        /* <DEDUP_REMOVED lines=8> */
.L_x_211:
[----:B------:R-:W-:Y:S05]  /*ceb0*/  BSYNC B1 ;  /* 0x0000000000017941 */ /* 0x000fea0003800000 */
.L_x_210:
        /* <DEDUP_REMOVED lines=8> */
.L_x_213:
[----:B------:R-:W-:Y:S05]  /*cf40*/  BSYNC B1 ;  /* 0x0000000000017941 */ /* 0x000fea0003800000 */
.L_x_212:
        /* <DEDUP_REMOVED lines=14> */
.L_x_215:
[----:B------:R-:W-:Y:S05]  /*d030*/  BSYNC B1 ;  /* 0x0000000000017941 */ /* 0x000fea0003800000 */
.L_x_214:
        /* <DEDUP_REMOVED lines=8> */
.L_x_217:
[----:B------:R-:W-:Y:S05]  /*d0c0*/  BSYNC B1 ;  /* 0x0000000000017941 */ /* 0x000fea0003800000 */
.L_x_216:
        /* <DEDUP_REMOVED lines=8> */
.L_x_219:
[----:B------:R-:W-:Y:S05]  /*d150*/  BSYNC B1 ;  /* 0x0000000000017941 */ /* 0x000fea0003800000 */
.L_x_218:
        /* <DEDUP_REMOVED lines=8> */
.L_x_221:
[----:B------:R-:W-:Y:S05]  /*d1e0*/  BSYNC B1 ;  /* 0x0000000000017941 */ /* 0x000fea0003800000 */
.L_x_220:
        /* <DEDUP_REMOVED lines=14> */
.L_x_223:
[----:B------:R-:W-:Y:S05]  /*d2d0*/  BSYNC B1 ;  /* 0x0000000000017941 */ /* 0x000fea0003800000 */
.L_x_222:
        /* <DEDUP_REMOVED lines=8> */
.L_x_225:
[----:B------:R-:W-:Y:S05]  /*d360*/  BSYNC B1 ;  /* 0x0000000000017941 */ /* 0x000fea0003800000 */
.L_x_224:
        /* <DEDUP_REMOVED lines=8> */
.L_x_227:
[----:B------:R-:W-:Y:S05]  /*d3f0*/  BSYNC B1 ;  /* 0x0000000000017941 */ /* 0x000fea0003800000 */
.L_x_226:
        /* <DEDUP_REMOVED lines=8> */
.L_x_229:
[----:B------:R-:W-:Y:S05]  /*d480*/  BSYNC B1 ;  /* 0x0000000000017941 */ /* 0x000fea0003800000 */
.L_x_228:
        /* <DEDUP_REMOVED lines=14> */
.L_x_231:
[----:B------:R-:W-:Y:S05]  /*d570*/  BSYNC B1 ;  /* 0x0000000000017941 */ /* 0x000fea0003800000 */
.L_x_230:
        /* <DEDUP_REMOVED lines=8> */
.L_x_233:
[----:B------:R-:W-:Y:S05]  /*d600*/  BSYNC B1 ;  /* 0x0000000000017941 */ /* 0x000fea0003800000 */
.L_x_232:
        /* <DEDUP_REMOVED lines=8> */
.L_x_235:
[----:B------:R-:W-:Y:S05]  /*d690*/  BSYNC B1 ;  /* 0x0000000000017941 */ /* 0x000fea0003800000 */
.L_x_234:
        /* <DEDUP_REMOVED lines=8> */
.L_x_237:
[----:B------:R-:W-:Y:S05]  /*d720*/  BSYNC B1 ;  /* 0x0000000000017941 */ /* 0x000fea0003800000 */
.L_x_236:
        /* <DEDUP_REMOVED lines=14> */
.L_x_239:
[----:B------:R-:W-:Y:S05]  /*d810*/  BSYNC B1 ;  /* 0x0000000000017941 */ /* 0x000fea0003800000 */
.L_x_238:
        /* <DEDUP_REMOVED lines=8> */
.L_x_241:
[----:B------:R-:W-:Y:S05]  /*d8a0*/  BSYNC B1 ;  /* 0x0000000000017941 */ /* 0x000fea0003800000 */
.L_x_240:
        /* <DEDUP_REMOVED lines=8> */
.L_x_243:
[----:B------:R-:W-:Y:S05]  /*d930*/  BSYNC B1 ;  /* 0x0000000000017941 */ /* 0x000fea0003800000 */
.L_x_242:
        /* <DEDUP_REMOVED lines=8> */
.L_x_245:
[----:B------:R-:W-:Y:S05]  /*d9c0*/  BSYNC B1 ;  /* 0x0000000000017941 */ /* 0x000fea0003800000 */
.L_x_244:
        /* <DEDUP_REMOVED lines=14> */
.L_x_247:
[----:B------:R-:W-:Y:S05]  /*dab0*/  BSYNC B1 ;  /* 0x0000000000017941 */ /* 0x000fea0003800000 */
.L_x_246:
        /* <DEDUP_REMOVED lines=8> */
.L_x_249:
[----:B------:R-:W-:Y:S05]  /*db40*/  BSYNC B1 ;  /* 0x0000000000017941 */ /* 0x000fea0003800000 */
.L_x_248:
        /* <DEDUP_REMOVED lines=8> */
.L_x_251:
[----:B------:R-:W-:Y:S05]  /*dbd0*/  BSYNC B1 ;  /* 0x0000000000017941 */ /* 0x000fea0003800000 */
.L_x_250:
        /* <DEDUP_REMOVED lines=8> */
.L_x_253:
[----:B------:R-:W-:Y:S05]  /*dc60*/  BSYNC B1 ;  /* 0x0000000000017941 */ /* 0x000fea0003800000 */
.L_x_252:
        /* <DEDUP_REMOVED lines=14> */
.L_x_255:
[----:B------:R-:W-:Y:S05]  /*dd50*/  BSYNC B1 ;  /* 0x0000000000017941 */ /* 0x000fea0003800000 */
.L_x_254:
        /* <DEDUP_REMOVED lines=8> */
.L_x_257:
[----:B------:R-:W-:Y:S05]  /*dde0*/  BSYNC B1 ;  /* 0x0000000000017941 */ /* 0x000fea0003800000 */
.L_x_256:
        /* <DEDUP_REMOVED lines=8> */
.L_x_259:
[----:B------:R-:W-:Y:S05]  /*de70*/  BSYNC B1 ;  /* 0x0000000000017941 */ /* 0x000fea0003800000 */
.L_x_258:
        /* <DEDUP_REMOVED lines=8> */
.L_x_261:
[----:B------:R-:W-:Y:S05]  /*df00*/  BSYNC B1 ;  /* 0x0000000000017941 */ /* 0x000fea0003800000 */
.L_x_260:
        /* <DEDUP_REMOVED lines=14> */
.L_x_263:
[----:B------:R-:W-:Y:S05]  /*dff0*/  BSYNC B1 ;  /* 0x0000000000017941 */ /* 0x000fea0003800000 */
.L_x_262:
        /* <DEDUP_REMOVED lines=8> */
.L_x_265:
[----:B------:R-:W-:Y:S05]  /*e080*/  BSYNC B1 ;  /* 0x0000000000017941 */ /* 0x000fea0003800000 */
.L_x_264:
        /* <DEDUP_REMOVED lines=8> */
.L_x_267:
[----:B------:R-:W-:Y:S05]  /*e110*/  BSYNC B1 ;  /* 0x0000000000017941 */ /* 0x000fea0003800000 */
.L_x_266:
        /* <DEDUP_REMOVED lines=8> */
.L_x_269:
[----:B------:R-:W-:Y:S05]  /*e1a0*/  BSYNC B1 ;  /* 0x0000000000017941 */ /* 0x000fea0003800000 */
.L_x_268:
        /* <DEDUP_REMOVED lines=14> */
.L_x_271:
[----:B------:R-:W-:Y:S05]  /*e290*/  BSYNC B1 ;  /* 0x0000000000017941 */ /* 0x000fea0003800000 */
.L_x_270:
        /* <DEDUP_REMOVED lines=8> */
.L_x_273:
[----:B------:R-:W-:Y:S05]  /*e320*/  BSYNC B1 ;  /* 0x0000000000017941 */ /* 0x000fea0003800000 */
.L_x_272:
        /* <DEDUP_REMOVED lines=8> */
.L_x_275:
[----:B------:R-:W-:Y:S05]  /*e3b0*/  BSYNC B1 ;  /* 0x0000000000017941 */ /* 0x000fea0003800000 */
.L_x_274:
        /* <DEDUP_REMOVED lines=8> */
.L_x_277:
[----:B------:R-:W-:Y:S05]  /*e440*/  BSYNC B1 ;  /* 0x0000000000017941 */ /* 0x000fea0003800000 */
.L_x_276:
        /* <DEDUP_REMOVED lines=14> */
.L_x_279:
[----:B------:R-:W-:Y:S05]  /*e530*/  BSYNC B1 ;  /* 0x0000000000017941 */ /* 0x000fea0003800000 */
.L_x_278:
        /* <DEDUP_REMOVED lines=8> */
.L_x_281:
[----:B------:R-:W-:Y:S05]  /*e5c0*/  BSYNC B1 ;  /* 0x0000000000017941 */ /* 0x000fea0003800000 */
.L_x_280:
        /* <DEDUP_REMOVED lines=8> */
.L_x_283:
[----:B------:R-:W-:Y:S05]  /*e650*/  BSYNC B1 ;  /* 0x0000000000017941 */ /* 0x000fea0003800000 */
.L_x_282:
        /* <DEDUP_REMOVED lines=8> */
.L_x_285:
[----:B------:R-:W-:Y:S05]  /*e6e0*/  BSYNC B1 ;  /* 0x0000000000017941 */ /* 0x000fea0003800000 */
.L_x_284:
        /* <DEDUP_REMOVED lines=14> */
.L_x_287:
[----:B------:R-:W-:Y:S05]  /*e7d0*/  BSYNC B1 ;  /* 0x0000000000017941 */ /* 0x000fea0003800000 */
.L_x_286:
        /* <DEDUP_REMOVED lines=8> */
.L_x_289:
[----:B------:R-:W-:Y:S05]  /*e860*/  BSYNC B1 ;  /* 0x0000000000017941 */ /* 0x000fea0003800000 */
.L_x_288:
        /* <DEDUP_REMOVED lines=8> */
.L_x_291:
[----:B------:R-:W-:Y:S05]  /*e8f0*/  BSYNC B1 ;  /* 0x0000000000017941 */ /* 0x000fea0003800000 */
.L_x_290:
[----:B-1----:R-:W-:Y:S01]  /*e900*/  @!P5 IMAD R13, R24, R17, R6 ;  /* 0x00000011180dd224 */ /* 0x002fe200078e0206 */
[----:B------:R-:W-:Y:S04]  /*e910*/  BSSY B1, `(.L_x_292) ;  /* 0x0000006000017945 */ /* 0x000fe80003800000 */
[----:B------:R1:W-:Y:S01]  /*e920*/  @!P5 STG.E.U8 desc[UR36][R2.64+0x100], R13 ;  /* 0x0001000d0200d986 */ /* 0x0003e2000c101124 */
[----:B------:R-:W-:Y:S05]  /*e930*/  @P4 BRA `(.L_x_293) ;  /* 0x00000000000c4947 */ /* 0x000fea0003800000 */
[----:B------:R-:W1:Y:S02]  /*e940*/  LDG.E.U8 R16, desc[UR36][R10.64+0x101] ;  /* 0x000101240a107981 */ /* 0x000e64000c1e1100 */
[----:B-1----:R-:W-:-:S05]  /*e950*/  PRMT R13, R16, 0x8880, RZ ;  /* 0x00008880100d7816 */ /* 0x002fca00000000ff */
[----:B------:R-:W-:-:S07]  /*e960*/  IMAD R6, R13, R18, RZ ;  /* 0x000000120d067224 */ /* 0x000fce00078e02ff */
.L_x_293:
[----:B------:R-:W-:Y:S05]  /*e970*/  BSYNC B1 ;  /* 0x0000000000017941 */ /* 0x000fea0003800000 */
.L_x_292:
[C---:B------:R-:W-:Y:S01]  /*e980*/  ISETP.LT.OR P3, PT, R0.reuse, 0x9, !P3 ;  /* 0x000000090000780c */ /* 0x040fe20005f61670 */
[----:B------:R-:W-:Y:S01]  /*e990*/  @!P4 IMAD R25, R25, R17, R6 ;  /* 0x000000111919c224 */ /* 0x000fe200078e0206 */
[C---:B------:R-:W-:Y:S01]  /*e9a0*/  ISETP.GE.AND P1, PT, R7.reuse, 0x109, PT ;  /* 0x000001090700780c */ /* 0x040fe20003f26270 */
[----:B------:R-:W-:Y:S01]  /*e9b0*/  BSSY B1, `(.L_x_294) ;  /* 0x000000a000017945 */ /* 0x000fe20003800000 */
[----:B------:R-:W-:Y:S02]  /*e9c0*/  ISETP.GE.AND P0, PT, R7, 0x10a, PT ;  /* 0x0000010a0700780c */ /* 0x000fe40003f06270 */
[----:B------:R2:W-:Y:S01]  /*e9d0*/  @!P4 STG.E.U8 desc[UR36][R2.64+0x101], R25 ;  /* 0x000101190200c986 */ /* 0x0005e2000c101124 */
[C---:B------:R-:W-:Y:S02]  /*e9e0*/  ISETP.LT.OR P2, PT, R0.reuse, 0x9, !P2 ;  /* 0x000000090000780c */ /* 0x040fe40005741670 */
[C---:B------:R-:W-:Y:S02]  /*e9f0*/  ISETP.LT.OR P5, PT, R0.reuse, 0x1, !P1 ;  /* 0x000000010000780c */ /* 0x040fe40004fa1670 */
[----:B------:R-:W-:-:S02]  /*ea00*/  ISETP.LT.OR P4, PT, R0, 0x1, !P0 ;  /* 0x000000010000780c */ /* 0x000fc40004781670 */
[----:B------:R-:W-:Y:S11]  /*ea10*/  @P3 BRA `(.L_x_295) ;  /* 0x00000000000c3947 */ /* 0x000ff60003800000 */
[----:B------:R-:W1:Y:S02]  /*ea20*/  LDG.E.U8 R16, desc[UR36][R8.64+0x100] ;  /* 0x0001002408107981 */ /* 0x000e64000c1e1100 */
[----:B-1----:R-:W-:-:S05]  /*ea30*/  PRMT R13, R16, 0x8880, RZ ;  /* 0x00008880100d7816 */ /* 0x002fca00000000ff */
[----:B------:R-:W-:-:S07]  /*ea40*/  IMAD R6, R13, R18, RZ ;  /* 0x000000120d067224 */ /* 0x000fce00078e02ff */
.L_x_295:
[----:B------:R-:W-:Y:S05]  /*ea50*/  BSYNC B1 ;  /* 0x0000000000017941 */ /* 0x000fea0003800000 */
.L_x_294:
[----:B-1----:R-:W-:Y:S01]  /*ea60*/  @!P3 IMAD R13, R26, R17, R6 ;  /* 0x000000111a0db224 */ /* 0x002fe200078e0206 */
[----:B------:R-:W-:Y:S04]  /*ea70*/  BSSY B1, `(.L_x_296) ;  /* 0x0000006000017945 */ /* 0x000fe80003800000 */
[----:B------:R1:W-:Y:S01]  /*ea80*/  @!P3 STG.E.U8 desc[UR36][R4.64+0x100], R13 ;  /* 0x0001000d0400b986 */ /* 0x0003e2000c101124 */
[----:B------:R-:W-:Y:S05]  /*ea90*/  @P2 BRA `(.L_x_297) ;  /* 0x00000000000c2947 */ /* 0x000fea0003800000 */
[----:B------:R-:W1:Y:S02]  /*eaa0*/  LDG.E.U8 R16, desc[UR36][R8.64+0x101] ;  /* 0x0001012408107981 */ /* 0x000e64000c1e1100 */
[----:B-1----:R-:W-:-:S05]  /*eab0*/  PRMT R13, R16, 0x8880, RZ ;  /* 0x00008880100d7816 */ /* 0x002fca00000000ff */
[----:B------:R-:W-:-:S07]  /*eac0*/  IMAD R6, R13, R18, RZ ;  /* 0x000000120d067224 */ /* 0x000fce00078e02ff */
.L_x_297:
[----:B------:R-:W-:Y:S05]  /*ead0*/  BSYNC B1 ;  /* 0x0000000000017941 */ /* 0x000fea0003800000 */
.L_x_296:
[----:B------:R-:W-:Y:S01]  /*eae0*/  @!P2 IMAD R27, R27, R17, R6 ;  /* 0x000000111b1ba224 */ /* 0x000fe200078e0206 */
[----:B------:R-:W-:Y:S04]  /*eaf0*/  BSSY B1, `(.L_x_298) ;  /* 0x0000006000017945 */ /* 0x000fe80003800000 */
[----:B------:R3:W-:Y:S01]  /*eb00*/  @!P2 STG.E.U8 desc[UR36][R4.64+0x101], R27 ;  /* 0x0001011b0400a986 */ /* 0x0007e2000c101124 */
[----:B------:R-:W-:Y:S05]  /*eb10*/  @P5 BRA `(.L_x_299) ;  /* 0x00000000000c5947 */ /* 0x000fea0003800000 */
[----:B------:R-:W1:Y:S02]  /*eb20*/  LDG.E.U8 R16, desc[UR36][R10.64+0x108] ;  /* 0x000108240a107981 */ /* 0x000e64000c1e1100 */
[----:B-1----:R-:W-:-:S05]  /*eb30*/  PRMT R13, R16, 0x8880, RZ ;  /* 0x00008880100d7816 */ /* 0x002fca00000000ff */
[----:B------:R-:W-:-:S07]  /*eb40*/  IMAD R6, R13, R18, RZ ;  /* 0x000000120d067224 */ /* 0x000fce00078e02ff */
.L_x_299:
[----:B------:R-:W-:Y:S05]  /*eb50*/  BSYNC B1 ;  /* 0x0000000000017941 */ /* 0x000fea0003800000 */
.L_x_298:
[----:B-1----:R-:W-:Y:S01]  /*eb60*/  @!P5 IMAD R13, R28, R17, R6 ;  /* 0x000000111c0dd224 */ /* 0x002fe200078e0206 */
[----:B------:R-:W-:Y:S04]  /*eb70*/  BSSY B1, `(.L_x_300) ;  /* 0x0000006000017945 */ /* 0x000fe80003800000 */
[----:B------:R1:W-:Y:S01]  /*eb80*/  @!P5 STG.E.U8 desc[UR36][R2.64+0x108], R13 ;  /* 0x0001080d0200d986 */ /* 0x0003e2000c101124 */
[----:B------:R-:W-:Y:S05]  /*eb90*/  @P4 BRA `(.L_x_301) ;  /* 0x00000000000c4947 */ /* 0x000fea0003800000 */
[----:B------:R-:W1:Y:S02]  /*eba0*/  LDG.E.U8 R16, desc[UR36][R10.64+0x109] ;  /* 0x000109240a107981 */ /* 0x000e64000c1e1100 */
[----:B-1----:R-:W-:-:S05]  /*ebb0*/  PRMT R13, R16, 0x8880, RZ ;  /* 0x00008880100d7816 */ /* 0x002fca00000000ff */
[----:B------:R-:W-:-:S07]  /*ebc0*/  IMAD R6, R13, R18, RZ ;  /* 0x000000120d067224 */ /* 0x000fce00078e02ff */
.L_x_301:
[----:B------:R-:W-:Y:S05]  /*ebd0*/  BSYNC B1 ;  /* 0x0000000000017941 */ /* 0x000fea0003800000 */
.L_x_300:
        /* <DEDUP_REMOVED lines=13> */
.L_x_303:
[----:B------:R-:W-:Y:S05]  /*ecb0*/  BSYNC B1 ;  /* 0x0000000000017941 */ /* 0x000fea0003800000 */
.L_x_302:
[----:B-1----:R-:W-:Y:S01]  /*ecc0*/  @!P1 IMAD R13, R30, R17, R6 ;  /* 0x000000111e0d9224 */ /* 0x002fe200078e0206 */
[----:B------:R-:W-:Y:S04]  /*ecd0*/  BSSY B1, `(.L_x_304) ;  /* 0x0000006000017945 */ /* 0x000fe80003800000 */
[----:B------:R1:W-:Y:S01]  /*ece0*/  @!P1 STG.E.U8 desc[UR36][R4.64+0x108], R13 ;  /* 0x0001080d04009986 */ /* 0x0003e2000c101124 */
[----:B------:R-:W-:Y:S05]  /*ecf0*/  @P0 BRA `(.L_x_305) ;  /* 0x00000000000c0947 */ /* 0x000fea0003800000 */
[----:B------:R-:W1:Y:S02]  /*ed00*/  LDG.E.U8 R16, desc[UR36][R8.64+0x109] ;  /* 0x0001092408107981 */ /* 0x000e64000c1e1100 */
[----:B-1----:R-:W-:-:S05]  /*ed10*/  PRMT R13, R16, 0x8880, RZ ;  /* 0x00008880100d7816 */ /* 0x002fca00000000ff */
[----:B------:R-:W-:-:S07]  /*ed20*/  IMAD R6, R13, R18, RZ ;  /* 0x000000120d067224 */ /* 0x000fce00078e02ff */
.L_x_305:
[----:B------:R-:W-:Y:S05]  /*ed30*/  BSYNC B1 ;  /* 0x0000000000017941 */ /* 0x000fea0003800000 */
.L_x_304:
[----:B------:R-:W-:Y:S01]  /*ed40*/  @!P0 IMAD R31, R31, R17, R6 ;  /* 0x000000111f1f8224 */ /* 0x000fe200078e0206 */
[----:B------:R-:W-:Y:S04]  /*ed50*/  BSSY B1, `(.L_x_306) ;  /* 0x0000006000017945 */ /* 0x000fe80003800000 */
[----:B------:R0:W-:Y:S01]  /*ed60*/  @!P0 STG.E.U8 desc[UR36][R4.64+0x109], R31 ;  /* 0x0001091f04008986 */ /* 0x0001e2000c101124 */
[----:B------:R-:W-:Y:S05]  /*ed70*/  @P5 BRA `(.L_x_307) ;  /* 0x00000000000c5947 */ /* 0x000fea0003800000 */
[----:B------:R-:W1:Y:S02]  /*ed80*/  LDG.E.U8 R16, desc[UR36][R10.64+0x110] ;  /* 0x000110240a107981 */ /* 0x000e64000c1e1100 */
[----:B-1----:R-:W-:-:S05]  /*ed90*/  PRMT R13, R16, 0x8880, RZ ;  /* 0x00008880100d7816 */ /* 0x002fca00000000ff */
[----:B------:R-:W-:-:S07]  /*eda0*/  IMAD R6, R13, R18, RZ ;  /* 0x000000120d067224 */ /* 0x000fce00078e02ff */
.L_x_307:
[----:B------:R-:W-:Y:S05]  /*edb0*/  BSYNC B1 ;  /* 0x0000000000017941 */ /* 0x000fea0003800000 */
.L_x_306:
[----:B-1----:R-:W-:Y:S01]  /*edc0*/  @!P5 IMAD R13, R32, R17, R6 ;  /* 0x00000011200dd224 */ /* 0x002fe200078e0206 */
[----:B------:R-:W-:Y:S04]  /*edd0*/  BSSY B1, `(.L_x_308) ;  /* 0x0000006000017945 */ /* 0x000fe80003800000 */
[----:B------:R1:W-:Y:S01]  /*ede0*/  @!P5 STG.E.U8 desc[UR36][R2.64+0x110], R13 ;  /* 0x0001100d0200d986 */ /* 0x0003e2000c101124 */
[----:B------:R-:W-:Y:S05]  /*edf0*/  @P4 BRA `(.L_x_309) ;  /* 0x00000000000c4947 */ /* 0x000fea0003800000 */
[----:B------:R-:W1:Y:S02]  /*ee00*/  LDG.E.U8 R16, desc[UR36][R10.64+0x111] ;  /* 0x000111240a107981 */ /* 0x000e64000c1e1100 */
[----:B-1----:R-:W-:-:S05]  /*ee10*/  PRMT R13, R16, 0x8880, RZ ;  /* 0x00008880100d7816 */ /* 0x002fca00000000ff */
[----:B------:R-:W-:-:S07]  /*ee20*/  IMAD R6, R13, R18, RZ ;  /* 0x000000120d067224 */ /* 0x000fce00078e02ff */
.L_x_309:
[----:B------:R-:W-:Y:S05]  /*ee30*/  BSYNC B1 ;  /* 0x0000000000017941 */ /* 0x000fea0003800000 */
.L_x_308:
        /* <DEDUP_REMOVED lines=13> */
.L_x_311:
[----:B------:R-:W-:Y:S05]  /*ef10*/  BSYNC B1 ;  /* 0x0000000000017941 */ /* 0x000fea0003800000 */
.L_x_310:
[----:B-1----:R-:W-:Y:S01]  /*ef20*/  @!P3 IMAD R13, R34, R17, R6 ;  /* 0x00000011220db224 */ /* 0x002fe200078e0206 */
[----:B------:R-:W-:Y:S04]  /*ef30*/  BSSY B1, `(.L_x_312) ;  /* 0x0000006000017945 */ /* 0x000fe80003800000 */
[----:B------:R1:W-:Y:S01]  /*ef40*/  @!P3 STG.E.U8 desc[UR36][R4.64+0x110], R13 ;  /* 0x0001100d0400b986 */ /* 0x0003e2000c101124 */
[----:B------:R-:W-:Y:S05]  /*ef50*/  @P2 BRA `(.L_x_313) ;  /* 0x00000000000c2947 */ /* 0x000fea0003800000 */
[----:B------:R-:W1:Y:S02]  /*ef60*/  LDG.E.U8 R16, desc[UR36][R8.64+0x111] ;  /* 0x0001112408107981 */ /* 0x000e64000c1e1100 */
[----:B-1----:R-:W-:-:S05]  /*ef70*/  PRMT R13, R16, 0x8880, RZ ;  /* 0x00008880100d7816 */ /* 0x002fca00000000ff */
[----:B------:R-:W-:-:S07]  /*ef80*/  IMAD R6, R13, R18, RZ ;  /* 0x000000120d067224 */ /* 0x000fce00078e02ff */
.L_x_313:
[----:B------:R-:W-:Y:S05]  /*ef90*/  BSYNC B1 ;  /* 0x0000000000017941 */ /* 0x000fea0003800000 */
.L_x_312:
[----:B------:R-:W-:Y:S01]  /*efa0*/  @!P2 IMAD R35, R35, R17, R6 ;  /* 0x000000112323a224 */ /* 0x000fe200078e0206 */
[----:B------:R-:W-:Y:S04]  /*efb0*/  BSSY B1, `(.L_x_314) ;  /* 0x0000006000017945 */ /* 0x000fe80003800000 */
[----:B------:R0:W-:Y:S01]  /*efc0*/  @!P2 STG.E.U8 desc[UR36][R4.64+0x111], R35 ;  /* 0x000111230400a986 */ /* 0x0001e2000c101124 */
[----:B------:R-:W-:Y:S05]  /*efd0*/  @P5 BRA `(.L_x_315) ;  /* 0x00000000000c5947 */ /* 0x000fea0003800000 */
[----:B------:R-:W1:Y:S02]  /*efe0*/  LDG.E.U8 R16, desc[UR36][R10.64+0x118] ;  /* 0x000118240a107981 */ /* 0x000e64000c1e1100 */
[----:B-1----:R-:W-:-:S05]  /*eff0*/  PRMT R13, R16, 0x8880, RZ ;  /* 0x00008880100d7816 */ /* 0x002fca00000000ff */
[----:B------:R-:W-:-:S07]  /*f000*/  IMAD R6, R13, R18, RZ ;  /* 0x000000120d067224 */ /* 0x000fce00078e02ff */
.L_x_315:
[----:B------:R-:W-:Y:S05]  /*f010*/  BSYNC B1 ;  /* 0x0000000000017941 */ /* 0x000fea0003800000 */
.L_x_314:
[----:B-1----:R-:W-:Y:S01]  /*f020*/  @!P5 IMAD R13, R36, R17, R6 ;  /* 0x00000011240dd224 */ /* 0x002fe200078e0206 */
[----:B------:R-:W-:Y:S04]  /*f030*/  BSSY B1, `(.L_x_316) ;  /* 0x0000006000017945 */ /* 0x000fe80003800000 */
[----:B------:R1:W-:Y:S01]  /*f040*/  @!P5 STG.E.U8 desc[UR36][R2.64+0x118], R13 ;  /* 0x0001180d0200d986 */ /* 0x0003e2000c101124 */
[----:B------:R-:W-:Y:S05]  /*f050*/  @P4 BRA `(.L_x_317) ;  /* 0x00000000000c4947 */ /* 0x000fea0003800000 */
[----:B------:R-:W1:Y:S02]  /*f060*/  LDG.E.U8 R16, desc[UR36][R10.64+0x119] ;  /* 0x000119240a107981 */ /* 0x000e64000c1e1100 */
[----:B-1----:R-:W-:-:S05]  /*f070*/  PRMT R13, R16, 0x8880, RZ ;  /* 0x00008880100d7816 */ /* 0x002fca00000000ff */
[----:B------:R-:W-:-:S07]  /*f080*/  IMAD R6, R13, R18, RZ ;  /* 0x000000120d067224 */ /* 0x000fce00078e02ff */
.L_x_317:
[----:B------:R-:W-:Y:S05]  /*f090*/  BSYNC B1 ;  /* 0x0000000000017941 */ /* 0x000fea0003800000 */
.L_x_316:
        /* <DEDUP_REMOVED lines=13> */
.L_x_319:
[----:B------:R-:W-:Y:S05]  /*f170*/  BSYNC B1 ;  /* 0x0000000000017941 */ /* 0x000fea0003800000 */
.L_x_318:
[----:B-1----:R-:W-:Y:S01]  /*f180*/  @!P1 IMAD R13, R38, R17, R6 ;  /* 0x00000011260d9224 */ /* 0x002fe200078e0206 */
[----:B------:R-:W-:Y:S04]  /*f190*/  BSSY B1, `(.L_x_320) ;  /* 0x0000006000017945 */ /* 0x000fe80003800000 */
[----:B------:R1:W-:Y:S01]  /*f1a0*/  @!P1 STG.E.U8 desc[UR36][R4.64+0x118], R13 ;  /* 0x0001180d04009986 */ /* 0x0003e2000c101124 */
[----:B------:R-:W-:Y:S05]  /*f1b0*/  @P0 BRA `(.L_x_321) ;  /* 0x00000000000c0947 */ /* 0x000fea0003800000 */
[----:B------:R-:W1:Y:S02]  /*f1c0*/  LDG.E.U8 R16, desc[UR36][R8.64+0x119] ;  /* 0x0001192408107981 */ /* 0x000e64000c1e1100 */
[----:B-1----:R-:W-:-:S05]  /*f1d0*/  PRMT R13, R16, 0x8880, RZ ;  /* 0x00008880100d7816 */ /* 0x002fca00000000ff */
[----:B------:R-:W-:-:S07]  /*f1e0*/  IMAD R6, R13, R18, RZ ;  /* 0x000000120d067224 */ /* 0x000fce00078e02ff */
.L_x_321:
[----:B------:R-:W-:Y:S05]  /*f1f0*/  BSYNC B1 ;  /* 0x0000000000017941 */ /* 0x000fea0003800000 */
.L_x_320:
[----:B------:R-:W-:Y:S01]  /*f200*/  @!P0 IMAD R39, R39, R17, R6 ;  /* 0x0000001127278224 */ /* 0x000fe200078e0206 */
[----:B------:R-:W-:Y:S04]  /*f210*/  BSSY B1, `(.L_x_322) ;  /* 0x0000006000017945 */ /* 0x000fe80003800000 */
[----:B------:R0:W-:Y:S01]  /*f220*/  @!P0 STG.E.U8 desc[UR36][R4.64+0x119], R39 ;  /* 0x0001192704008986 */ /* 0x0001e2000c101124 */
[----:B------:R-:W-:Y:S05]  /*f230*/  @P5 BRA `(.L_x_323) ;  /* 0x00000000000c5947 */ /* 0x000fea0003800000 */
[----:B------:R-:W1:Y:S02]  /*f240*/  LDG.E.U8 R16, desc[UR36][R10.64+0x120] ;  /* 0x000120240a107981 */ /* 0x000e64000c1e1100 */
[----:B-1----:R-:W-:-:S05]  /*f250*/  PRMT R13, R16, 0x8880, RZ ;  /* 0x00008880100d7816 */ /* 0x002fca00000000ff */
[----:B------:R-:W-:-:S07]  /*f260*/  IMAD R6, R13, R18, RZ ;  /* 0x000000120d067224 */ /* 0x000fce00078e02ff */
.L_x_323:
[----:B------:R-:W-:Y:S05]  /*f270*/  BSYNC B1 ;  /* 0x0000000000017941 */ /* 0x000fea0003800000 */
.L_x_322:
[----:B-1----:R-:W-:Y:S01]  /*f280*/  @!P5 IMAD R13, R40, R17, R6 ;  /* 0x00000011280dd224 */ /* 0x002fe200078e0206 */
[----:B------:R-:W-:Y:S04]  /*f290*/  BSSY B1, `(.L_x_324) ;  /* 0x0000006000017945 */ /* 0x000fe80003800000 */
[----:B------:R1:W-:Y:S01]  /*f2a0*/  @!P5 STG.E.U8 desc[UR36][R2.64+0x120], R13 ;  /* 0x0001200d0200d986 */ /* 0x0003e2000c101124 */
[----:B------:R-:W-:Y:S05]  /*f2b0*/  @P4 BRA `(.L_x_325) ;  /* 0x00000000000c4947 */ /* 0x000fea0003800000 */
[----:B------:R-:W1:Y:S02]  /*f2c0*/  LDG.E.U8 R16, desc[UR36][R10.64+0x121] ;  /* 0x000121240a107981 */ /* 0x000e64000c1e1100 */
[----:B-1----:R-:W-:-:S05]  /*f2d0*/  PRMT R13, R16, 0x8880, RZ ;  /* 0x00008880100d7816 */ /* 0x002fca00000000ff */
[----:B------:R-:W-:-:S07]  /*f2e0*/  IMAD R6, R13, R18, RZ ;  /* 0x000000120d067224 */ /* 0x000fce00078e02ff */
.L_x_325:
[----:B------:R-:W-:Y:S05]  /*f2f0*/  BSYNC B1 ;  /* 0x0000000000017941 */ /* 0x000fea0003800000 */
.L_x_324:
        /* <DEDUP_REMOVED lines=13> */
.L_x_327:
[----:B------:R-:W-:Y:S05]  /*f3d0*/  BSYNC B1 ;  /* 0x0000000000017941 */ /* 0x000fea0003800000 */
.L_x_326:
[----:B-1----:R-:W-:Y:S01]  /*f3e0*/  @!P3 IMAD R13, R42, R17, R6 ;  /* 0x000000112a0db224 */ /* 0x002fe200078e0206 */
[----:B------:R-:W-:Y:S04]  /*f3f0*/  BSSY B1, `(.L_x_328) ;  /* 0x0000006000017945 */ /* 0x000fe80003800000 */
[----:B------:R1:W-:Y:S01]  /*f400*/  @!P3 STG.E.U8 desc[UR36][R4.64+0x120], R13 ;  /* 0x0001200d0400b986 */ /* 0x0003e2000c101124 */
[----:B------:R-:W-:Y:S05]  /*f410*/  @P2 BRA `(.L_x_329) ;  /* 0x00000000000c2947 */ /* 0x000fea0003800000 */
[----:B------:R-:W1:Y:S02]  /*f420*/  LDG.E.U8 R16, desc[UR36][R8.64+0x121] ;  /* 0x0001212408107981 */ /* 0x000e64000c1e1100 */
[----:B-1----:R-:W-:-:S05]  /*f430*/  PRMT R13, R16, 0x8880, RZ ;  /* 0x00008880100d7816 */ /* 0x002fca00000000ff */
[----:B------:R-:W-:-:S07]  /*f440*/  IMAD R6, R13, R18, RZ ;  /* 0x000000120d067224 */ /* 0x000fce00078e02ff */
.L_x_329:
[----:B------:R-:W-:Y:S05]  /*f450*/  BSYNC B1 ;  /* 0x0000000000017941 */ /* 0x000fea0003800000 */
.L_x_328:
[----:B------:R-:W-:Y:S01]  /*f460*/  @!P2 IMAD R43, R43, R17, R6 ;  /* 0x000000112b2ba224 */ /* 0x000fe200078e0206 */
[----:B------:R-:W-:Y:S04]  /*f470*/  BSSY B1, `(.L_x_330) ;  /* 0x0000006000017945 */ /* 0x000fe80003800000 */
[----:B------:R0:W-:Y:S01]  /*f480*/  @!P2 STG.E.U8 desc[UR36][R4.64+0x121], R43 ;  /* 0x0001212b0400a986 */ /* 0x0001e2000c101124 */
[----:B------:R-:W-:Y:S05]  /*f490*/  @P5 BRA `(.L_x_331) ;  /* 0x00000000000c5947 */ /* 0x000fea0003800000 */
[----:B------:R-:W1:Y:S02]  /*f4a0*/  LDG.E.U8 R16, desc[UR36][R10.64+0x128] ;  /* 0x000128240a107981 */ /* 0x000e64000c1e1100 */
[----:B-1----:R-:W-:-:S05]  /*f4b0*/  PRMT R13, R16, 0x8880, RZ ;  /* 0x00008880100d7816 */ /* 0x002fca00000000ff */
[----:B------:R-:W-:-:S07]  /*f4c0*/  IMAD R6, R13, R18, RZ ;  /* 0x000000120d067224 */ /* 0x000fce00078e02ff */
.L_x_331:
[----:B------:R-:W-:Y:S05]  /*f4d0*/  BSYNC B1 ;  /* 0x0000000000017941 */ /* 0x000fea0003800000 */
.L_x_330:
[----:B-1----:R-:W-:Y:S01]  /*f4e0*/  @!P5 IMAD R13, R44, R17, R6 ;  /* 0x000000112c0dd224 */ /* 0x002fe200078e0206 */
[----:B------:R-:W-:Y:S04]  /*f4f0*/  BSSY B1, `(.L_x_332) ;  /* 0x0000006000017945 */ /* 0x000fe80003800000 */
[----:B------:R1:W-:Y:S01]  /*f500*/  @!P5 STG.E.U8 desc[UR36][R2.64+0x128], R13 ;  /* 0x0001280d0200d986 */ /* 0x0003e2000c101124 */
[----:B------:R-:W-:Y:S05]  /*f510*/  @P4 BRA `(.L_x_333) ;  /* 0x00000000000c4947 */ /* 0x000fea0003800000 */
[----:B------:R-:W1:Y:S02]  /*f520*/  LDG.E.U8 R16, desc[UR36][R10.64+0x129] ;  /* 0x000129240a107981 */ /* 0x000e64000c1e1100 */
[----:B-1----:R-:W-:-:S05]  /*f530*/  PRMT R13, R16, 0x8880, RZ ;  /* 0x00008880100d7816 */ /* 0x002fca00000000ff */
[----:B------:R-:W-:-:S07]  /*f540*/  IMAD R6, R13, R18, RZ ;  /* 0x000000120d067224 */ /* 0x000fce00078e02ff */
.L_x_333:
[----:B------:R-:W-:Y:S05]  /*f550*/  BSYNC B1 ;  /* 0x0000000000017941 */ /* 0x000fea0003800000 */
.L_x_332:
        /* <DEDUP_REMOVED lines=13> */
.L_x_335:
[----:B------:R-:W-:Y:S05]  /*f630*/  BSYNC B1 ;  /* 0x0000000000017941 */ /* 0x000fea0003800000 */
.L_x_334:
[----:B-1----:R-:W-:Y:S01]  /*f640*/  @!P1 IMAD R13, R46, R17, R6 ;  /* 0x000000112e0d9224 */ /* 0x002fe200078e0206 */
[----:B------:R-:W-:Y:S04]  /*f650*/  BSSY B1, `(.L_x_336) ;  /* 0x0000006000017945 */ /* 0x000fe80003800000 */
[----:B------:R1:W-:Y:S01]  /*f660*/  @!P1 STG.E.U8 desc[UR36][R4.64+0x128], R13 ;  /* 0x0001280d04009986 */ /* 0x0003e2000c101124 */
[----:B------:R-:W-:Y:S05]  /*f670*/  @P0 BRA `(.L_x_337) ;  /* 0x00000000000c0947 */ /* 0x000fea0003800000 */
[----:B------:R-:W1:Y:S02]  /*f680*/  LDG.E.U8 R16, desc[UR36][R8.64+0x129] ;  /* 0x0001292408107981 */ /* 0x000e64000c1e1100 */
[----:B-1----:R-:W-:-:S05]  /*f690*/  PRMT R13, R16, 0x8880, RZ ;  /* 0x00008880100d7816 */ /* 0x002fca00000000ff */
[----:B------:R-:W-:-:S07]  /*f6a0*/  IMAD R6, R13, R18, RZ ;  /* 0x000000120d067224 */ /* 0x000fce00078e02ff */
.L_x_337:
[----:B------:R-:W-:Y:S05]  /*f6b0*/  BSYNC B1 ;  /* 0x0000000000017941 */ /* 0x000fea0003800000 */
.L_x_336:
[----:B------:R-:W-:Y:S01]  /*f6c0*/  @!P0 IMAD R47, R47, R17, R6 ;  /* 0x000000112f2f8224 */ /* 0x000fe200078e0206 */
[----:B------:R-:W-:Y:S04]  /*f6d0*/  BSSY B1, `(.L_x_338) ;  /* 0x0000006000017945 */ /* 0x000fe80003800000 */
[----:B------:R0:W-:Y:S01]  /*f6e0*/  @!P0 STG.E.U8 desc[UR36][R4.64+0x129], R47 ;  /* 0x0001292f04008986 */ /* 0x0001e2000c101124 */
[----:B------:R-:W-:Y:S05]  /*f6f0*/  @P5 BRA `(.L_x_339) ;  /* 0x00000000000c5947 */ /* 0x000fea0003800000 */
[----:B------:R-:W1:Y:S02]  /*f700*/  LDG.E.U8 R16, desc[UR36][R10.64+0x130] ;  /* 0x000130240a107981 */ /* 0x000e64000c1e1100 */
[----:B-1----:R-:W-:-:S05]  /*f710*/  PRMT R13, R16, 0x8880, RZ ;  /* 0x00008880100d7816 */ /* 0x002fca00000000ff */
[----:B------:R-:W-:-:S07]  /*f720*/  IMAD R6, R13, R18, RZ ;  /* 0x000000120d067224 */ /* 0x000fce00078e02ff */
.L_x_339:
[----:B------:R-:W-:Y:S05]  /*f730*/  BSYNC B1 ;  /* 0x0000000000017941 */ /* 0x000fea0003800000 */
.L_x_338:
[----:B-1----:R-:W-:Y:S01]  /*f740*/  @!P5 IMAD R13, R48, R17, R6 ;  /* 0x00000011300dd224 */ /* 0x002fe200078e0206 */
[----:B------:R-:W-:Y:S04]  /*f750*/  BSSY B1, `(.L_x_340) ;  /* 0x0000006000017945 */ /* 0x000fe80003800000 */
[----:B------:R1:W-:Y:S01]  /*f760*/  @!P5 STG.E.U8 desc[UR36][R2.64+0x130], R13 ;  /* 0x0001300d0200d986 */ /* 0x0003e2000c101124 */
[----:B------:R-:W-:Y:S05]  /*f770*/  @P4 BRA `(.L_x_341) ;  /* 0x00000000000c4947 */ /* 0x000fea0003800000 */
[----:B------:R-:W1:Y:S02]  /*f780*/  LDG.E.U8 R16, desc[UR36][R10.64+0x131] ;  /* 0x000131240a107981 */ /* 0x000e64000c1e1100 */
[----:B-1----:R-:W-:-:S05]  /*f790*/  PRMT R13, R16, 0x8880, RZ ;  /* 0x00008880100d7816 */ /* 0x002fca00000000ff */
[----:B------:R-:W-:-:S07]  /*f7a0*/  IMAD R6, R13, R18, RZ ;  /* 0x000000120d067224 */ /* 0x000fce00078e02ff */
.L_x_341:
[----:B------:R-:W-:Y:S05]  /*f7b0*/  BSYNC B1 ;  /* 0x0000000000017941 */ /* 0x000fea0003800000 */
.L_x_340:
        /* <DEDUP_REMOVED lines=13> */
.L_x_343:
[----:B------:R-:W-:Y:S05]  /*f890*/  BSYNC B1 ;  /* 0x0000000000017941 */ /* 0x000fea0003800000 */
.L_x_342:
[----:B-1----:R-:W-:Y:S01]  /*f8a0*/  @!P3 IMAD R13, R50, R17, R6 ;  /* 0x00000011320db224 */ /* 0x002fe200078e0206 */
[----:B------:R-:W-:Y:S04]  /*f8b0*/  BSSY B1, `(.L_x_344) ;  /* 0x0000006000017945 */ /* 0x000fe80003800000 */
[----:B------:R1:W-:Y:S01]  /*f8c0*/  @!P3 STG.E.U8 desc[UR36][R4.64+0x130], R13 ;  /* 0x0001300d0400b986 */ /* 0x0003e2000c101124 */
[----:B------:R-:W-:Y:S05]  /*f8d0*/  @P2 BRA `(.L_x_345) ;  /* 0x00000000000c2947 */ /* 0x000fea0003800000 */
[----:B------:R-:W1:Y:S02]  /*f8e0*/  LDG.E.U8 R16, desc[UR36][R8.64+0x131] ;  /* 0x0001312408107981 */ /* 0x000e64000c1e1100 */
[----:B-1----:R-:W-:-:S05]  /*f8f0*/  PRMT R13, R16, 0x8880, RZ ;  /* 0x00008880100d7816 */ /* 0x002fca00000000ff */
[----:B------:R-:W-:-:S07]  /*f900*/  IMAD R6, R13, R18, RZ ;  /* 0x000000120d067224 */ /* 0x000fce00078e02ff */
.L_x_345:
[----:B------:R-:W-:Y:S05]  /*f910*/  BSYNC B1 ;  /* 0x0000000000017941 */ /* 0x000fea0003800000 */
.L_x_344:
[----:B------:R-:W-:Y:S01]  /*f920*/  @!P2 IMAD R51, R51, R17, R6 ;  /* 0x000000113333a224 */ /* 0x000fe200078e0206 */
[----:B------:R-:W-:Y:S04]  /*f930*/  BSSY B1, `(.L_x_346) ;  /* 0x0000006000017945 */ /* 0x000fe80003800000 */
[----:B------:R0:W-:Y:S01]  /*f940*/  @!P2 STG.E.U8 desc[UR36][R4.64+0x131], R51 ;  /* 0x000131330400a986 */ /* 0x0001e2000c101124 */
[----:B------:R-:W-:Y:S05]  /*f950*/  @P5 BRA `(.L_x_347) ;  /* 0x00000000000c5947 */ /* 0x000fea0003800000 */
[----:B------:R-:W1:Y:S02]  /*f960*/  LDG.E.U8 R16, desc[UR36][R10.64+0x138] ;  /* 0x000138240a107981 */ /* 0x000e64000c1e1100 */
[----:B-1----:R-:W-:-:S05]  /*f970*/  PRMT R13, R16, 0x8880, RZ ;  /* 0x00008880100d7816 */ /* 0x002fca00000000ff */
[----:B------:R-:W-:-:S07]  /*f980*/  IMAD R6, R13, R18, RZ ;  /* 0x000000120d067224 */ /* 0x000fce00078e02ff */
.L_x_347:
[----:B------:R-:W-:Y:S05]  /*f990*/  BSYNC B1 ;  /* 0x0000000000017941 */ /* 0x000fea0003800000 */
.L_x_346:
[----:B-1----:R-:W-:Y:S01]  /*f9a0*/  @!P5 IMAD R13, R52, R17, R6 ;  /* 0x00000011340dd224 */ /* 0x002fe200078e0206 */
[----:B------:R-:W-:Y:S04]  /*f9b0*/  BSSY B1, `(.L_x_348) ;  /* 0x0000006000017945 */ /* 0x000fe80003800000 */
[----:B------:R1:W-:Y:S01]  /*f9c0*/  @!P5 STG.E.U8 desc[UR36][R2.64+0x138], R13 ;  /* 0x0001380d0200d986 */ /* 0x0003e2000c101124 */
[----:B------:R-:W-:Y:S05]  /*f9d0*/  @P4 BRA `(.L_x_349) ;  /* 0x00000000000c4947 */ /* 0x000fea0003800000 */
[----:B------:R-:W1:Y:S02]  /*f9e0*/  LDG.E.U8 R16, desc[UR36][R10.64+0x139] ;  /* 0x000139240a107981 */ /* 0x000e64000c1e1100 */
[----:B-1----:R-:W-:-:S05]  /*f9f0*/  PRMT R13, R16, 0x8880, RZ ;  /* 0x00008880100d7816 */ /* 0x002fca00000000ff */
[----:B------:R-:W-:-:S07]  /*fa00*/  IMAD R6, R13, R18, RZ ;  /* 0x000000120d067224 */ /* 0x000fce00078e02ff */
.L_x_349:
[----:B------:R-:W-:Y:S05]  /*fa10*/  BSYNC B1 ;  /* 0x0000000000017941 */ /* 0x000fea0003800000 */
.L_x_348:
        /* <DEDUP_REMOVED lines=13> */
.L_x_351:
[----:B------:R-:W-:Y:S05]  /*faf0*/  BSYNC B1 ;  /* 0x0000000000017941 */ /* 0x000fea0003800000 */
.L_x_350:
[----:B-1----:R-:W-:Y:S01]  /*fb00*/  @!P1 IMAD R13, R54, R17, R6 ;  /* 0x00000011360d9224 */ /* 0x002fe200078e0206 */
[----:B------:R-:W-:Y:S04]  /*fb10*/  BSSY B1, `(.L_x_352) ;  /* 0x0000006000017945 */ /* 0x000fe80003800000 */
[----:B------:R1:W-:Y:S01]  /*fb20*/  @!P1 STG.E.U8 desc[UR36][R4.64+0x138], R13 ;  /* 0x0001380d04009986 */ /* 0x0003e2000c101124 */
[----:B------:R-:W-:Y:S05]  /*fb30*/  @P0 BRA `(.L_x_353) ;  /* 0x00000000000c0947 */ /* 0x000fea0003800000 */
[----:B------:R-:W1:Y:S02]  /*fb40*/  LDG.E.U8 R16, desc[UR36][R8.64+0x139] ;  /* 0x0001392408107981 */ /* 0x000e64000c1e1100 */
[----:B-1----:R-:W-:-:S05]  /*fb50*/  PRMT R13, R16, 0x8880, RZ ;  /* 0x00008880100d7816 */ /* 0x002fca00000000ff */
[----:B------:R-:W-:-:S07]  /*fb60*/  IMAD R6, R13, R18, RZ ;  /* 0x000000120d067224 */ /* 0x000fce00078e02ff */
.L_x_353:
[----:B------:R-:W-:Y:S05]  /*fb70*/  BSYNC B1 ;  /* 0x0000000000017941 */ /* 0x000fea0003800000 */
.L_x_352:
[----:B------:R-:W-:Y:S01]  /*fb80*/  @!P0 IMAD R55, R55, R17, R6 ;  /* 0x0000001137378224 */ /* 0x000fe200078e0206 */
[----:B------:R-:W-:Y:S04]  /*fb90*/  BSSY B1, `(.L_x_354) ;  /* 0x0000006000017945 */ /* 0x000fe80003800000 */
[----:B------:R0:W-:Y:S01]  /*fba0*/  @!P0 STG.E.U8 desc[UR36][R4.64+0x139], R55 ;  /* 0x0001393704008986 */ /* 0x0001e2000c101124 */
[----:B------:R-:W-:Y:S05]  /*fbb0*/  @P5 BRA `(.L_x_355) ;  /* 0x00000000000c5947 */ /* 0x000fea0003800000 */
[----:B------:R-:W1:Y:S02]  /*fbc0*/  LDG.E.U8 R16, desc[UR36][R10.64+0x140] ;  /* 0x000140240a107981 */ /* 0x000e64000c1e1100 */
[----:B-1----:R-:W-:-:S05]  /*fbd0*/  PRMT R13, R16, 0x8880, RZ ;  /* 0x00008880100d7816 */ /* 0x002fca00000000ff */
[----:B------:R-:W-:-:S07]  /*fbe0*/  IMAD R6, R13, R18, RZ ;  /* 0x000000120d067224 */ /* 0x000fce00078e02ff */
.L_x_355:
[----:B------:R-:W-:Y:S05]  /*fbf0*/  BSYNC B1 ;  /* 0x0000000000017941 */ /* 0x000fea0003800000 */
.L_x_354:
[----:B-1----:R-:W-:Y:S01]  /*fc00*/  @!P5 IMAD R13, R56, R17, R6 ;  /* 0x00000011380dd224 */ /* 0x002fe200078e0206 */
[----:B------:R-:W-:Y:S04]  /*fc10*/  BSSY B1, `(.L_x_356) ;  /* 0x0000006000017945 */ /* 0x000fe80003800000 */
[----:B------:R1:W-:Y:S01]  /*fc20*/  @!P5 STG.E.U8 desc[UR36][R2.64+0x140], R13 ;  /* 0x0001400d0200d986 */ /* 0x0003e2000c101124 */
[----:B------:R-:W-:Y:S05]  /*fc30*/  @P4 BRA `(.L_x_357) ;  /* 0x00000000000c4947 */ /* 0x000fea0003800000 */
[----:B------:R-:W1:Y:S02]  /*fc40*/  LDG.E.U8 R16, desc[UR36][R10.64+0x141] ;  /* 0x000141240a107981 */ /* 0x000e64000c1e1100 */
[----:B-1----:R-:W-:-:S05]  /*fc50*/  PRMT R13, R16, 0x8880, RZ ;  /* 0x00008880100d7816 */ /* 0x002fca00000000ff */
[----:B------:R-:W-:-:S07]  /*fc60*/  IMAD R6, R13, R18, RZ ;  /* 0x000000120d067224 */ /* 0x000fce00078e02ff */
.L_x_357:
[----:B------:R-:W-:Y:S05]  /*fc70*/  BSYNC B1 ;  /* 0x0000000000017941 */ /* 0x000fea0003800000 */
.L_x_356:
        /* <DEDUP_REMOVED lines=13> */
.L_x_359:
[----:B------:R-:W-:Y:S05]  /*fd50*/  BSYNC B1 ;  /* 0x0000000000017941 */ /* 0x000fea0003800000 */
.L_x_358:
[----:B-1----:R-:W-:Y:S01]  /*fd60*/  @!P3 IMAD R13, R58, R17, R6 ;  /* 0x000000113a0db224 */ /* 0x002fe200078e0206 */
[----:B------:R-:W-:Y:S04]  /*fd70*/  BSSY B1, `(.L_x_360) ;  /* 0x0000006000017945 */ /* 0x000fe80003800000 */
[----:B------:R1:W-:Y:S01]  /*fd80*/  @!P3 STG.E.U8 desc[UR36][R4.64+0x140], R13 ;  /* 0x0001400d0400b986 */ /* 0x0003e2000c101124 */
[----:B------:R-:W-:Y:S05]  /*fd90*/  @P2 BRA `(.L_x_361) ;  /* 0x00000000000c2947 */ /* 0x000fea0003800000 */
[----:B------:R-:W1:Y:S02]  /*fda0*/  LDG.E.U8 R16, desc[UR36][R8.64+0x141] ;  /* 0x0001412408107981 */ /* 0x000e64000c1e1100 */
[----:B-1----:R-:W-:-:S05]  /*fdb0*/  PRMT R13, R16, 0x8880, RZ ;  /* 0x00008880100d7816 */ /* 0x002fca00000000ff */
[----:B------:R-:W-:-:S07]  /*fdc0*/  IMAD R6, R13, R18, RZ ;  /* 0x000000120d067224 */ /* 0x000fce00078e02ff */
.L_x_361:
[----:B------:R-:W-:Y:S05]  /*fdd0*/  BSYNC B1 ;  /* 0x0000000000017941 */ /* 0x000fea0003800000 */
.L_x_360:
[----:B------:R-:W-:Y:S01]  /*fde0*/  @!P2 IMAD R59, R59, R17, R6 ;  /* 0x000000113b3ba224 */ /* 0x000fe200078e0206 */
[----:B------:R-:W-:Y:S04]  /*fdf0*/  BSSY B1, `(.L_x_362) ;  /* 0x0000006000017945 */ /* 0x000fe80003800000 */
[----:B------:R0:W-:Y:S01]  /*fe00*/  @!P2 STG.E.U8 desc[UR36][R4.64+0x141], R59 ;  /* 0x0001413b0400a986 */ /* 0x0001e2000c101124 */
[----:B------:R-:W-:Y:S05]  /*fe10*/  @P5 BRA `(.L_x_363) ;  /* 0x00000000000c5947 */ /* 0x000fea0003800000 */
[----:B------:R-:W1:Y:S02]  /*fe20*/  LDG.E.U8 R16, desc[UR36][R10.64+0x148] ;  /* 0x000148240a107981 */ /* 0x000e64000c1e1100 */
[----:B-1----:R-:W-:-:S05]  /*fe30*/  PRMT R13, R16, 0x8880, RZ ;  /* 0x00008880100d7816 */ /* 0x002fca00000000ff */
[----:B------:R-:W-:-:S07]  /*fe40*/  IMAD R6, R13, R18, RZ ;  /* 0x000000120d067224 */ /* 0x000fce00078e02ff */
.L_x_363:
[----:B------:R-:W-:Y:S05]  /*fe50*/  BSYNC B1 ;  /* 0x0000000000017941 */ /* 0x000fea0003800000 */
.L_x_362:
[----:B-1----:R-:W-:Y:S01]  /*fe60*/  @!P5 IMAD R13, R60, R17, R6 ;  /* 0x000000113c0dd224 */ /* 0x002fe200078e0206 */
[----:B------:R-:W-:Y:S04]  /*fe70*/  BSSY B1, `(.L_x_364) ;  /* 0x0000006000017945 */ /* 0x000fe80003800000 */
[----:B------:R1:W-:Y:S01]  /*fe80*/  @!P5 STG.E.U8 desc[UR36][R2.64+0x148], R13 ;  /* 0x0001480d0200d986 */ /* 0x0003e2000c101124 */
[----:B------:R-:W-:Y:S05]  /*fe90*/  @P4 BRA `(.L_x_365) ;  /* 0x00000000000c4947 */ /* 0x000fea0003800000 */
[----:B------:R-:W1:Y:S02]  /*fea0*/  LDG.E.U8 R16, desc[UR36][R10.64+0x149] ;  /* 0x000149240a107981 */ /* 0x000e64000c1e1100 */
[----:B-1----:R-:W-:-:S05]  /*feb0*/  PRMT R13, R16, 0x8880, RZ ;  /* 0x00008880100d7816 */ /* 0x002fca00000000ff */
[----:B------:R-:W-:-:S07]  /*fec0*/  IMAD R6, R13, R18, RZ ;  /* 0x000000120d067224 */ /* 0x000fce00078e02ff */
.L_x_365:
[----:B------:R-:W-:Y:S05]  /*fed0*/  BSYNC B1 ;  /* 0x0000000000017941 */ /* 0x000fea0003800000 */
.L_x_364:
        /* <DEDUP_REMOVED lines=13> */
.L_x_367:
[----:B------:R-:W-:Y:S05]  /*ffb0*/  BSYNC B1 ;  /* 0x0000000000017941 */ /* 0x000fea0003800000 */
.L_x_366:
[----:B-1----:R-:W-:Y:S01]  /*ffc0*/  @!P1 IMAD R13, R62, R17, R6 ;  /* 0x000000113e0d9224 */ /* 0x002fe200078e0206 */
[----:B------:R-:W-:Y:S04]  /*ffd0*/  BSSY B1, `(.L_x_368) ;  /* 0x0000006000017945 */ /* 0x000fe80003800000 */
[----:B------:R1:W-:Y:S01]  /*ffe0*/  @!P1 STG.E.U8 desc[UR36][R4.64+0x148], R13 ;  /* 0x0001480d04009986 */ /* 0x0003e2000c101124 */
[----:B------:R-:W-:Y:S05]  /*fff0*/  @P0 BRA `(.L_x_369) ;  /* 0x00000000000c0947 */ /* 0x000fea0003800000 */
[----:B------:R-:W1:Y:S02]  /*10000*/  LDG.E.U8 R16, desc[UR36][R8.64+0x149] ;  /* 0x0001492408107981 */ /* 0x000e64000c1e1100 */
[----:B-1----:R-:W-:-:S05]  /*10010*/  PRMT R13, R16, 0x8880, RZ ;  /* 0x00008880100d7816 */ /* 0x002fca00000000ff */
[----:B------:R-:W-:-:S07]  /*10020*/  IMAD R6, R13, R18, RZ ;  /* 0x000000120d067224 */ /* 0x000fce00078e02ff */
.L_x_369:
[----:B------:R-:W-:Y:S05]  /*10030*/  BSYNC B1 ;  /* 0x0000000000017941 */ /* 0x000fea0003800000 */
.L_x_368:
[----:B------:R-:W-:Y:S01]  /*10040*/  @!P0 IMAD R63, R63, R17, R6 ;  /* 0x000000113f3f8224 */ /* 0x000fe200078e0206 */
[----:B------:R-:W-:Y:S04]  /*10050*/  BSSY B1, `(.L_x_370) ;  /* 0x0000006000017945 */ /* 0x000fe80003800000 */
[----:B------:R0:W-:Y:S01]  /*10060*/  @!P0 STG.E.U8 desc[UR36][R4.64+0x149], R63 ;  /* 0x0001493f04008986 */ /* 0x0001e2000c101124 */
[----:B------:R-:W-:Y:S05]  /*10070*/  @P5 BRA `(.L_x_371) ;  /* 0x00000000000c5947 */ /* 0x000fea0003800000 */
[----:B------:R-:W1:Y:S02]  /*10080*/  LDG.E.U8 R16, desc[UR36][R10.64+0x150] ;  /* 0x000150240a107981 */ /* 0x000e64000c1e1100 */
[----:B-1----:R-:W-:-:S05]  /*10090*/  PRMT R13, R16, 0x8880, RZ ;  /* 0x00008880100d7816 */ /* 0x002fca00000000ff */
[----:B------:R-:W-:-:S07]  /*100a0*/  IMAD R6, R13, R18, RZ ;  /* 0x000000120d067224 */ /* 0x000fce00078e02ff */
.L_x_371:
[----:B------:R-:W-:Y:S05]  /*100b0*/  BSYNC B1 ;  /* 0x0000000000017941 */ /* 0x000fea0003800000 */
.L_x_370:
[----:B-1----:R-:W-:Y:S01]  /*100c0*/  @!P5 IMAD R13, R64, R17, R6 ;  /* 0x00000011400dd224 */ /* 0x002fe200078e0206 */
[----:B------:R-:W-:Y:S04]  /*100d0*/  BSSY B1, `(.L_x_372) ;  /* 0x0000006000017945 */ /* 0x000fe80003800000 */
[----:B------:R1:W-:Y:S01]  /*100e0*/  @!P5 STG.E.U8 desc[UR36][R2.64+0x150], R13 ;  /* 0x0001500d0200d986 */ /* 0x0003e2000c101124 */
[----:B------:R-:W-:Y:S05]  /*100f0*/  @P4 BRA `(.L_x_373) ;  /* 0x00000000000c4947 */ /* 0x000fea0003800000 */
[----:B------:R-:W1:Y:S02]  /*10100*/  LDG.E.U8 R16, desc[UR36][R10.64+0x151] ;  /* 0x000151240a107981 */ /* 0x000e64000c1e1100 */
[----:B-1----:R-:W-:-:S05]  /*10110*/  PRMT R13, R16, 0x8880, RZ ;  /* 0x00008880100d7816 */ /* 0x002fca00000000ff */
[----:B------:R-:W-:-:S07]  /*10120*/  IMAD R6, R13, R18, RZ ;  /* 0x000000120d067224 */ /* 0x000fce00078e02ff */
.L_x_373:
[----:B------:R-:W-:Y:S05]  /*10130*/  BSYNC B1 ;  /* 0x0000000000017941 */ /* 0x000fea0003800000 */
.L_x_372:
        /* <DEDUP_REMOVED lines=13> */
.L_x_375:
[----:B------:R-:W-:Y:S05]  /*10210*/  BSYNC B1 ;  /* 0x0000000000017941 */ /* 0x000fea0003800000 */
.L_x_374:
[----:B-1----:R-:W-:Y:S01]  /*10220*/  @!P3 IMAD R13, R66, R17, R6 ;  /* 0x00000011420db224 */ /* 0x002fe200078e0206 */
[----:B------:R-:W-:Y:S04]  /*10230*/  BSSY B1, `(.L_x_376) ;  /* 0x0000006000017945 */ /* 0x000fe80003800000 */
[----:B------:R1:W-:Y:S01]  /*10240*/  @!P3 STG.E.U8 desc[UR36][R4.64+0x150], R13 ;  /* 0x0001500d0400b986 */ /* 0x0003e2000c101124 */
[----:B------:R-:W-:Y:S05]  /*10250*/  @P2 BRA `(.L_x_377) ;  /* 0x00000000000c2947 */ /* 0x000fea0003800000 */
[----:B------:R-:W1:Y:S02]  /*10260*/  LDG.E.U8 R16, desc[UR36][R8.64+0x151] ;  /* 0x0001512408107981 */ /* 0x000e64000c1e1100 */
[----:B-1----:R-:W-:-:S05]  /*10270*/  PRMT R13, R16, 0x8880, RZ ;  /* 0x00008880100d7816 */ /* 0x002fca00000000ff */
[----:B------:R-:W-:-:S07]  /*10280*/  IMAD R6, R13, R18, RZ ;  /* 0x000000120d067224 */ /* 0x000fce00078e02ff */
.L_x_377:
[----:B------:R-:W-:Y:S05]  /*10290*/  BSYNC B1 ;  /* 0x0000000000017941 */ /* 0x000fea0003800000 */
.L_x_376:
[----:B------:R-:W-:Y:S01]  /*102a0*/  @!P2 IMAD R67, R67, R17, R6 ;  /* 0x000000114343a224 */ /* 0x000fe200078e0206 */
[----:B------:R-:W-:Y:S04]  /*102b0*/  BSSY B1, `(.L_x_378) ;  /* 0x0000006000017945 */ /* 0x000fe80003800000 */
[----:B------:R0:W-:Y:S01]  /*102c0*/  @!P2 STG.E.U8 desc[UR36][R4.64+0x151], R67 ;  /* 0x000151430400a986 */ /* 0x0001e2000c101124 */
[----:B------:R-:W-:Y:S05]  /*102d0*/  @P5 BRA `(.L_x_379) ;  /* 0x00000000000c5947 */ /* 0x000fea0003800000 */
[----:B------:R-:W1:Y:S02]  /*102e0*/  LDG.E.U8 R16, desc[UR36][R10.64+0x158] ;  /* 0x000158240a107981 */ /* 0x000e64000c1e1100 */
[----:B-1----:R-:W-:-:S05]  /*102f0*/  PRMT R13, R16, 0x8880, RZ ;  /* 0x00008880100d7816 */ /* 0x002fca00000000ff */
[----:B------:R-:W-:-:S07]  /*10300*/  IMAD R6, R13, R18, RZ ;  /* 0x000000120d067224 */ /* 0x000fce00078e02ff */
.L_x_379:
[----:B------:R-:W-:Y:S05]  /*10310*/  BSYNC B1 ;  /* 0x0000000000017941 */ /* 0x000fea0003800000 */
.L_x_378:
[----:B-1----:R-:W-:Y:S01]  /*10320*/  @!P5 IMAD R13, R68, R17, R6 ;  /* 0x00000011440dd224 */ /* 0x002fe200078e0206 */
[----:B------:R-:W-:Y:S04]  /*10330*/  BSSY B1, `(.L_x_380) ;  /* 0x0000006000017945 */ /* 0x000fe80003800000 */
[----:B------:R1:W-:Y:S01]  /*10340*/  @!P5 STG.E.U8 desc[UR36][R2.64+0x158], R13 ;  /* 0x0001580d0200d986 */ /* 0x0003e2000c101124 */
[----:B------:R-:W-:Y:S05]  /*10350*/  @P4 BRA `(.L_x_381) ;  /* 0x00000000000c4947 */ /* 0x000fea0003800000 */
[----:B------:R-:W1:Y:S02]  /*10360*/  LDG.E.U8 R16, desc[UR36][R10.64+0x159] ;  /* 0x000159240a107981 */ /* 0x000e64000c1e1100 */
[----:B-1----:R-:W-:-:S05]  /*10370*/  PRMT R13, R16, 0x8880, RZ ;  /* 0x00008880100d7816 */ /* 0x002fca00000000ff */
[----:B------:R-:W-:-:S07]  /*10380*/  IMAD R6, R13, R18, RZ ;  /* 0x000000120d067224 */ /* 0x000fce00078e02ff */
.L_x_381:
[----:B------:R-:W-:Y:S05]  /*10390*/  BSYNC B1 ;  /* 0x0000000000017941 */ /* 0x000fea0003800000 */
.L_x_380:
        /* <DEDUP_REMOVED lines=13> */
.L_x_383:
[----:B------:R-:W-:Y:S05]  /*10470*/  BSYNC B1 ;  /* 0x0000000000017941 */ /* 0x000fea0003800000 */
.L_x_382:
[----:B-1----:R-:W-:Y:S01]  /*10480*/  @!P1 IMAD R13, R70, R17, R6 ;  /* 0x00000011460d9224 */ /* 0x002fe200078e0206 */
[----:B------:R-:W-:Y:S04]  /*10490*/  BSSY B1, `(.L_x_384) ;  /* 0x0000006000017945 */ /* 0x000fe80003800000 */
[----:B------:R1:W-:Y:S01]  /*104a0*/  @!P1 STG.E.U8 desc[UR36][R4.64+0x158], R13 ;  /* 0x0001580d04009986 */ /* 0x0003e2000c101124 */
[----:B------:R-:W-:Y:S05]  /*104b0*/  @P0 BRA `(.L_x_385) ;  /* 0x00000000000c0947 */ /* 0x000fea0003800000 */
[----:B------:R-:W1:Y:S02]  /*104c0*/  LDG.E.U8 R16, desc[UR36][R8.64+0x159] ;  /* 0x0001592408107981 */ /* 0x000e64000c1e1100 */
[----:B-1----:R-:W-:-:S05]  /*104d0*/  PRMT R13, R16, 0x8880, RZ ;  /* 0x00008880100d7816 */ /* 0x002fca00000000ff */
[----:B------:R-:W-:-:S07]  /*104e0*/  IMAD R6, R13, R18, RZ ;  /* 0x000000120d067224 */ /* 0x000fce00078e02ff */
.L_x_385:
[----:B------:R-:W-:Y:S05]  /*104f0*/  BSYNC B1 ;  /* 0x0000000000017941 */ /* 0x000fea0003800000 */
.L_x_384:
[----:B------:R-:W-:Y:S01]  /*10500*/  @!P0 IMAD R71, R71, R17, R6 ;  /* 0x0000001147478224 */ /* 0x000fe200078e0206 */
[----:B------:R-:W-:Y:S04]  /*10510*/  BSSY B1, `(.L_x_386) ;  /* 0x0000006000017945 */ /* 0x000fe80003800000 */
[----:B------:R0:W-:Y:S01]  /*10520*/  @!P0 STG.E.U8 desc[UR36][R4.64+0x159], R71 ;  /* 0x0001594704008986 */ /* 0x0001e2000c101124 */
[----:B------:R-:W-:Y:S05]  /*10530*/  @P5 BRA `(.L_x_387) ;  /* 0x00000000000c5947 */ /* 0x000fea0003800000 */
[----:B------:R-:W1:Y:S02]  /*10540*/  LDG.E.U8 R16, desc[UR36][R10.64+0x160] ;  /* 0x000160240a107981 */ /* 0x000e64000c1e1100 */
[----:B-1----:R-:W-:-:S05]  /*10550*/  PRMT R13, R16, 0x8880, RZ ;  /* 0x00008880100d7816 */ /* 0x002fca00000000ff */
[----:B------:R-:W-:-:S07]  /*10560*/  IMAD R6, R13, R18, RZ ;  /* 0x000000120d067224 */ /* 0x000fce00078e02ff */
.L_x_387:
[----:B------:R-:W-:Y:S05]  /*10570*/  BSYNC B1 ;  /* 0x0000000000017941 */ /* 0x000fea0003800000 */
.L_x_386:
[----:B-1----:R-:W-:Y:S01]  /*10580*/  @!P5 IMAD R13, R72, R17, R6 ;  /* 0x00000011480dd224 */ /* 0x002fe200078e0206 */
[----:B------:R-:W-:Y:S04]  /*10590*/  BSSY B1, `(.L_x_388) ;  /* 0x0000006000017945 */ /* 0x000fe80003800000 */
[----:B------:R1:W-:Y:S01]  /*105a0*/  @!P5 STG.E.U8 desc[UR36][R2.64+0x160], R13 ;  /* 0x0001600d0200d986 */ /* 0x0003e2000c101124 */
[----:B------:R-:W-:Y:S05]  /*105b0*/  @P4 BRA `(.L_x_389) ;  /* 0x00000000000c4947 */ /* 0x000fea0003800000 */
[----:B------:R-:W1:Y:S02]  /*105c0*/  LDG.E.U8 R16, desc[UR36][R10.64+0x161] ;  /* 0x000161240a107981 */ /* 0x000e64000c1e1100 */
[----:B-1----:R-:W-:-:S05]  /*105d0*/  PRMT R13, R16, 0x8880, RZ ;  /* 0x00008880100d7816 */ /* 0x002fca00000000ff */
[----:B------:R-:W-:-:S07]  /*105e0*/  IMAD R6, R13, R18, RZ ;  /* 0x000000120d067224 */ /* 0x000fce00078e02ff */
.L_x_389:
[----:B------:R-:W-:Y:S05]  /*105f0*/  BSYNC B1 ;  /* 0x0000000000017941 */ /* 0x000fea0003800000 */
.L_x_388:
        /* <DEDUP_REMOVED lines=13> */
.L_x_391:
[----:B------:R-:W-:Y:S05]  /*106d0*/  BSYNC B1 ;  /* 0x0000000000017941 */ /* 0x000fea0003800000 */
.L_x_390:
[----:B-1----:R-:W-:Y:S01]  /*106e0*/  @!P3 IMAD R13, R74, R17, R6 ;  /* 0x000000114a0db224 */ /* 0x002fe200078e0206 */
[----:B------:R-:W-:Y:S04]  /*106f0*/  BSSY B1, `(.L_x_392) ;  /* 0x0000006000017945 */ /* 0x000fe80003800000 */
[----:B------:R1:W-:Y:S01]  /*10700*/  @!P3 STG.E.U8 desc[UR36][R4.64+0x160], R13 ;  /* 0x0001600d0400b986 */ /* 0x0003e2000c101124 */
[----:B------:R-:W-:Y:S05]  /*10710*/  @P2 BRA `(.L_x_393) ;  /* 0x00000000000c2947 */ /* 0x000fea0003800000 */
[----:B------:R-:W1:Y:S02]  /*10720*/  LDG.E.U8 R16, desc[UR36][R8.64+0x161] ;  /* 0x0001612408107981 */ /* 0x000e64000c1e1100 */
[----:B-1----:R-:W-:-:S05]  /*10730*/  PRMT R13, R16, 0x8880, RZ ;  /* 0x00008880100d7816 */ /* 0x002fca00000000ff */
[----:B------:R-:W-:-:S07]  /*10740*/  IMAD R6, R13, R18, RZ ;  /* 0x000000120d067224 */ /* 0x000fce00078e02ff */
.L_x_393:
[----:B------:R-:W-:Y:S05]  /*10750*/  BSYNC B1 ;  /* 0x0000000000017941 */ /* 0x000fea0003800000 */
.L_x_392:
[----:B------:R-:W-:Y:S01]  /*10760*/  @!P2 IMAD R75, R75, R17, R6 ;  /* 0x000000114b4ba224 */ /* 0x000fe200078e0206 */
[----:B------:R-:W-:Y:S04]  /*10770*/  BSSY B1, `(.L_x_394) ;  /* 0x0000006000017945 */ /* 0x000fe80003800000 */
[----:B------:R0:W-:Y:S01]  /*10780*/  @!P2 STG.E.U8 desc[UR36][R4.64+0x161], R75 ;  /* 0x0001614b0400a986 */ /* 0x0001e2000c101124 */
[----:B------:R-:W-:Y:S05]  /*10790*/  @P5 BRA `(.L_x_395) ;  /* 0x00000000000c5947 */ /* 0x000fea0003800000 */
[----:B------:R-:W1:Y:S02]  /*107a0*/  LDG.E.U8 R16, desc[UR36][R10.64+0x168] ;  /* 0x000168240a107981 */ /* 0x000e64000c1e1100 */
[----:B-1----:R-:W-:-:S05]  /*107b0*/  PRMT R13, R16, 0x8880, RZ ;  /* 0x00008880100d7816 */ /* 0x002fca00000000ff */
[----:B------:R-:W-:-:S07]  /*107c0*/  IMAD R6, R13, R18, RZ ;  /* 0x000000120d067224 */ /* 0x000fce00078e02ff */
.L_x_395:
[----:B------:R-:W-:Y:S05]  /*107d0*/  BSYNC B1 ;  /* 0x0000000000017941 */ /* 0x000fea0003800000 */
.L_x_394:
[----:B-1----:R-:W-:Y:S01]  /*107e0*/  @!P5 IMAD R13, R76, R17, R6 ;  /* 0x000000114c0dd224 */ /* 0x002fe200078e0206 */
[----:B------:R-:W-:Y:S04]  /*107f0*/  BSSY B1, `(.L_x_396) ;  /* 0x0000006000017945 */ /* 0x000fe80003800000 */
[----:B------:R1:W-:Y:S01]  /*10800*/  @!P5 STG.E.U8 desc[UR36][R2.64+0x168], R13 ;  /* 0x0001680d0200d986 */ /* 0x0003e2000c101124 */
[----:B------:R-:W-:Y:S05]  /*10810*/  @P4 BRA `(.L_x_397) ;  /* 0x00000000000c4947 */ /* 0x000fea0003800000 */
[----:B------:R-:W1:Y:S02]  /*10820*/  LDG.E.U8 R16, desc[UR36][R10.64+0x169] ;  /* 0x000169240a107981 */ /* 0x000e64000c1e1100 */
[----:B-1----:R-:W-:-:S05]  /*10830*/  PRMT R13, R16, 0x8880, RZ ;  /* 0x00008880100d7816 */ /* 0x002fca00000000ff */
[----:B------:R-:W-:-:S07]  /*10840*/  IMAD R6, R13, R18, RZ ;  /* 0x000000120d067224 */ /* 0x000fce00078e02ff */
.L_x_397:
[----:B------:R-:W-:Y:S05]  /*10850*/  BSYNC B1 ;  /* 0x0000000000017941 */ /* 0x000fea0003800000 */
.L_x_396:
        /* <DEDUP_REMOVED lines=13> */
.L_x_399:
[----:B------:R-:W-:Y:S05]  /*10930*/  BSYNC B1 ;  /* 0x0000000000017941 */ /* 0x000fea0003800000 */
.L_x_398:
[----:B-1----:R-:W-:Y:S01]  /*10940*/  @!P1 IMAD R13, R78, R17, R6 ;  /* 0x000000114e0d9224 */ /* 0x002fe200078e0206 */
[----:B------:R-:W-:Y:S04]  /*10950*/  BSSY B1, `(.L_x_400) ;  /* 0x0000006000017945 */ /* 0x000fe80003800000 */
[----:B------:R1:W-:Y:S01]  /*10960*/  @!P1 STG.E.U8 desc[UR36][R4.64+0x168], R13 ;  /* 0x0001680d04009986 */ /* 0x0003e2000c101124 */
[----:B------:R-:W-:Y:S05]  /*10970*/  @P0 BRA `(.L_x_401) ;  /* 0x00000000000c0947 */ /* 0x000fea0003800000 */
[----:B------:R-:W1:Y:S02]  /*10980*/  LDG.E.U8 R16, desc[UR36][R8.64+0x169] ;  /* 0x0001692408107981 */ /* 0x000e64000c1e1100 */
[----:B-1----:R-:W-:-:S05]  /*10990*/  PRMT R13, R16, 0x8880, RZ ;  /* 0x00008880100d7816 */ /* 0x002fca00000000ff */
[----:B------:R-:W-:-:S07]  /*109a0*/  IMAD R6, R13, R18, RZ ;  /* 0x000000120d067224 */ /* 0x000fce00078e02ff */
.L_x_401:
[----:B------:R-:W-:Y:S05]  /*109b0*/  BSYNC B1 ;  /* 0x0000000000017941 */ /* 0x000fea0003800000 */
.L_x_400:
[----:B------:R-:W-:Y:S01]  /*109c0*/  @!P0 IMAD R79, R79, R17, R6 ;  /* 0x000000114f4f8224 */ /* 0x000fe200078e0206 */
[----:B------:R-:W-:Y:S04]  /*109d0*/  BSSY B1, `(.L_x_402) ;  /* 0x0000006000017945 */ /* 0x000fe80003800000 */
[----:B------:R0:W-:Y:S01]  /*109e0*/  @!P0 STG.E.U8 desc[UR36][R4.64+0x169], R79 ;  /* 0x0001694f04008986 */ /* 0x0001e2000c101124 */
[----:B------:R-:W-:Y:S05]  /*109f0*/  @P5 BRA `(.L_x_403) ;  /* 0x00000000000c5947 */ /* 0x000fea0003800000 */
[----:B------:R-:W1:Y:S02]  /*10a00*/  LDG.E.U8 R16, desc[UR36][R10.64+0x170] ;  /* 0x000170240a107981 */ /* 0x000e64000c1e1100 */
[----:B-1----:R-:W-:-:S05]  /*10a10*/  PRMT R13, R16, 0x8880, RZ ;  /* 0x00008880100d7816 */ /* 0x002fca00000000ff */
[----:B------:R-:W-:-:S07]  /*10a20*/  IMAD R6, R13, R18, RZ ;  /* 0x000000120d067224 */ /* 0x000fce00078e02ff */
.L_x_403:
[----:B------:R-:W-:Y:S05]  /*10a30*/  BSYNC B1 ;  /* 0x0000000000017941 */ /* 0x000fea0003800000 */
.L_x_402:
[----:B-1----:R-:W-:Y:S01]  /*10a40*/  @!P5 IMAD R13, R80, R17, R6 ;  /* 0x00000011500dd224 */ /* 0x002fe200078e0206 */
[----:B------:R-:W-:Y:S04]  /*10a50*/  BSSY B1, `(.L_x_404) ;  /* 0x0000006000017945 */ /* 0x000fe80003800000 */
[----:B------:R1:W-:Y:S01]  /*10a60*/  @!P5 STG.E.U8 desc[UR36][R2.64+0x170], R13 ;  /* 0x0001700d0200d986 */ /* 0x0003e2000c101124 */
[----:B------:R-:W-:Y:S05]  /*10a70*/  @P4 BRA `(.L_x_405) ;  /* 0x00000000000c4947 */ /* 0x000fea0003800000 */
[----:B------:R-:W1:Y:S02]  /*10a80*/  LDG.E.U8 R16, desc[UR36][R10.64+0x171] ;  /* 0x000171240a107981 */ /* 0x000e64000c1e1100 */
[----:B-1----:R-:W-:-:S05]  /*10a90*/  PRMT R13, R16, 0x8880, RZ ;  /* 0x00008880100d7816 */ /* 0x002fca00000000ff */
[----:B------:R-:W-:-:S07]  /*10aa0*/  IMAD R6, R13, R18, RZ ;  /* 0x000000120d067224 */ /* 0x000fce00078e02ff */
.L_x_405:
[----:B------:R-:W-:Y:S05]  /*10ab0*/  BSYNC B1 ;  /* 0x0000000000017941 */ /* 0x000fea0003800000 */
.L_x_404:
        /* <DEDUP_REMOVED lines=13> */
.L_x_407:
[----:B------:R-:W-:Y:S05]  /*10b90*/  BSYNC B1 ;  /* 0x0000000000017941 */ /* 0x000fea0003800000 */
.L_x_406:
[----:B-1----:R-:W-:Y:S01]  /*10ba0*/  @!P3 IMAD R13, R82, R17, R6 ;  /* 0x00000011520db224 */ /* 0x002fe200078e0206 */
[----:B------:R-:W-:Y:S04]  /*10bb0*/  BSSY B1, `(.L_x_408) ;  /* 0x0000006000017945 */ /* 0x000fe80003800000 */
[----:B------:R1:W-:Y:S01]  /*10bc0*/  @!P3 STG.E.U8 desc[UR36][R4.64+0x170], R13 ;  /* 0x0001700d0400b986 */ /* 0x0003e2000c101124 */
[----:B------:R-:W-:Y:S05]  /*10bd0*/  @P2 BRA `(.L_x_409) ;  /* 0x00000000000c2947 */ /* 0x000fea0003800000 */
[----:B------:R-:W1:Y:S02]  /*10be0*/  LDG.E.U8 R16, desc[UR36][R8.64+0x171] ;  /* 0x0001712408107981 */ /* 0x000e64000c1e1100 */
[----:B-1----:R-:W-:-:S05]  /*10bf0*/  PRMT R13, R16, 0x8880, RZ ;  /* 0x00008880100d7816 */ /* 0x002fca00000000ff */
[----:B------:R-:W-:-:S07]  /*10c00*/  IMAD R6, R13, R18, RZ ;  /* 0x000000120d067224 */ /* 0x000fce00078e02ff */
.L_x_409:
[----:B------:R-:W-:Y:S05]  /*10c10*/  BSYNC B1 ;  /* 0x0000000000017941 */ /* 0x000fea0003800000 */
.L_x_408:
[----:B------:R-:W-:Y:S01]  /*10c20*/  @!P2 IMAD R83, R83, R17, R6 ;  /* 0x000000115353a224 */ /* 0x000fe200078e0206 */
[----:B------:R-:W-:Y:S04]  /*10c30*/  BSSY B1, `(.L_x_410) ;  /* 0x0000006000017945 */ /* 0x000fe80003800000 */
[----:B------:R0:W-:Y:S01]  /*10c40*/  @!P2 STG.E.U8 desc[UR36][R4.64+0x171], R83 ;  /* 0x000171530400a986 */ /* 0x0001e2000c101124 */
[----:B------:R-:W-:Y:S05]  /*10c50*/  @P5 BRA `(.L_x_411) ;  /* 0x00000000000c5947 */ /* 0x000fea0003800000 */
[----:B------:R-:W1:Y:S02]  /*10c60*/  LDG.E.U8 R16, desc[UR36][R10.64+0x178] ;  /* 0x000178240a107981 */ /* 0x000e64000c1e1100 */
[----:B-1----:R-:W-:-:S05]  /*10c70*/  PRMT R13, R16, 0x8880, RZ ;  /* 0x00008880100d7816 */ /* 0x002fca00000000ff */
[----:B------:R-:W-:-:S07]  /*10c80*/  IMAD R6, R13, R18, RZ ;  /* 0x000000120d067224 */ /* 0x000fce00078e02ff */
.L_x_411:
[----:B------:R-:W-:Y:S05]  /*10c90*/  BSYNC B1 ;  /* 0x0000000000017941 */ /* 0x000fea0003800000 */
.L_x_410:
[----:B-1----:R-:W-:Y:S01]  /*10ca0*/  @!P5 IMAD R13, R84, R17, R6 ;  /* 0x00000011540dd224 */ /* 0x002fe200078e0206 */
[----:B------:R-:W-:Y:S04]  /*10cb0*/  BSSY B1, `(.L_x_412) ;  /* 0x0000006000017945 */ /* 0x000fe80003800000 */
[----:B------:R1:W-:Y:S01]  /*10cc0*/  @!P5 STG.E.U8 desc[UR36][R2.64+0x178], R13 ;  /* 0x0001780d0200d986 */ /* 0x0003e2000c101124 */
[----:B------:R-:W-:Y:S05]  /*10cd0*/  @P4 BRA `(.L_x_413) ;  /* 0x00000000000c4947 */ /* 0x000fea0003800000 */
[----:B------:R-:W1:Y:S02]  /*10ce0*/  LDG.E.U8 R16, desc[UR36][R10.64+0x179] ;  /* 0x000179240a107981 */ /* 0x000e64000c1e1100 */
[----:B-1----:R-:W-:-:S05]  /*10cf0*/  PRMT R13, R16, 0x8880, RZ ;  /* 0x00008880100d7816 */ /* 0x002fca00000000ff */
[----:B------:R-:W-:-:S07]  /*10d00*/  IMAD R6, R13, R18, RZ ;  /* 0x000000120d067224 */ /* 0x000fce00078e02ff */
.L_x_413:
[----:B------:R-:W-:Y:S05]  /*10d10*/  BSYNC B1 ;  /* 0x0000000000017941 */ /* 0x000fea0003800000 */
.L_x_412:
        /* <DEDUP_REMOVED lines=13> */
.L_x_415:
[----:B------:R-:W-:Y:S05]  /*10df0*/  BSYNC B1 ;  /* 0x0000000000017941 */ /* 0x000fea0003800000 */
.L_x_414:
[----:B-1----:R-:W-:Y:S01]  /*10e00*/  @!P1 IMAD R13, R86, R17, R6 ;  /* 0x00000011560d9224 */ /* 0x002fe200078e0206 */
[----:B------:R-:W-:Y:S04]  /*10e10*/  BSSY B1, `(.L_x_416) ;  /* 0x0000006000017945 */ /* 0x000fe80003800000 */
[----:B------:R1:W-:Y:S01]  /*10e20*/  @!P1 STG.E.U8 desc[UR36][R4.64+0x178], R13 ;  /* 0x0001780d04009986 */ /* 0x0003e2000c101124 */
[----:B------:R-:W-:Y:S05]  /*10e30*/  @P0 BRA `(.L_x_417) ;  /* 0x00000000000c0947 */ /* 0x000fea0003800000 */
[----:B------:R-:W1:Y:S02]  /*10e40*/  LDG.E.U8 R16, desc[UR36][R8.64+0x179] ;  /* 0x0001792408107981 */ /* 0x000e64000c1e1100 */
[----:B-1----:R-:W-:-:S05]  /*10e50*/  PRMT R13, R16, 0x8880, RZ ;  /* 0x00008880100d7816 */ /* 0x002fca00000000ff */
[----:B------:R-:W-:-:S07]  /*10e60*/  IMAD R6, R13, R18, RZ ;  /* 0x000000120d067224 */ /* 0x000fce00078e02ff */
.L_x_417:
[----:B------:R-:W-:Y:S05]  /*10e70*/  BSYNC B1 ;  /* 0x0000000000017941 */ /* 0x000fea0003800000 */
.L_x_416:
[----:B------:R-:W-:Y:S01]  /*10e80*/  @!P0 IMAD R87, R87, R17, R6 ;  /* 0x0000001157578224 */ /* 0x000fe200078e0206 */
[----:B------:R-:W-:Y:S04]  /*10e90*/  BSSY B1, `(.L_x_418) ;  /* 0x0000006000017945 */ /* 0x000fe80003800000 */
[----:B------:R0:W-:Y:S01]  /*10ea0*/  @!P0 STG.E.U8 desc[UR36][R4.64+0x179], R87 ;  /* 0x0001795704008986 */ /* 0x0001e2000c101124 */
[----:B------:R-:W-:Y:S05]  /*10eb0*/  @P5 BRA `(.L_x_419) ;  /* 0x00000000000c5947 */ /* 0x000fea0003800000 */
[----:B------:R-:W1:Y:S02]  /*10ec0*/  LDG.E.U8 R16, desc[UR36][R10.64+0x180] ;  /* 0x000180240a107981 */ /* 0x000e64000c1e1100 */
[----:B-1----:R-:W-:-:S05]  /*10ed0*/  PRMT R13, R16, 0x8880, RZ ;  /* 0x00008880100d7816 */ /* 0x002fca00000000ff */
[----:B------:R-:W-:-:S07]  /*10ee0*/  IMAD R6, R13, R18, RZ ;  /* 0x000000120d067224 */ /* 0x000fce00078e02ff */
.L_x_419:
[----:B------:R-:W-:Y:S05]  /*10ef0*/  BSYNC B1 ;  /* 0x0000000000017941 */ /* 0x000fea0003800000 */
.L_x_418:
[----:B-1----:R-:W-:Y:S01]  /*10f00*/  @!P5 IMAD R13, R88, R17, R6 ;  /* 0x00000011580dd224 */ /* 0x002fe200078e0206 */
[----:B------:R-:W-:Y:S04]  /*10f10*/  BSSY B1, `(.L_x_420) ;  /* 0x0000006000017945 */ /* 0x000fe80003800000 */
[----:B------:R1:W-:Y:S01]  /*10f20*/  @!P5 STG.E.U8 desc[UR36][R2.64+0x180], R13 ;  /* 0x0001800d0200d986 */ /* 0x0003e2000c101124 */
[----:B------:R-:W-:Y:S05]  /*10f30*/  @P4 BRA `(.L_x_421) ;  /* 0x00000000000c4947 */ /* 0x000fea0003800000 */
[----:B------:R-:W1:Y:S02]  /*10f40*/  LDG.E.U8 R16, desc[UR36][R10.64+0x181] ;  /* 0x000181240a107981 */ /* 0x000e64000c1e1100 */
[----:B-1----:R-:W-:-:S05]  /*10f50*/  PRMT R13, R16, 0x8880, RZ ;  /* 0x00008880100d7816 */ /* 0x002fca00000000ff */
[----:B------:R-:W-:-:S07]  /*10f60*/  IMAD R6, R13, R18, RZ ;  /* 0x000000120d067224 */ /* 0x000fce00078e02ff */
.L_x_421:
[----:B------:R-:W-:Y:S05]  /*10f70*/  BSYNC B1 ;  /* 0x0000000000017941 */ /* 0x000fea0003800000 */
.L_x_420:
        /* <DEDUP_REMOVED lines=13> */
.L_x_423:
[----:B------:R-:W-:Y:S05]  /*11050*/  BSYNC B1 ;  /* 0x0000000000017941 */ /* 0x000fea0003800000 */
.L_x_422:
[----:B-1----:R-:W-:Y:S01]  /*11060*/  @!P3 IMAD R13, R90, R17, R6 ;  /* 0x000000115a0db224 */ /* 0x002fe200078e0206 */
[----:B------:R-:W-:Y:S04]  /*11070*/  BSSY B1, `(.L_x_424) ;  /* 0x0000006000017945 */ /* 0x000fe80003800000 */
[----:B------:R1:W-:Y:S01]  /*11080*/  @!P3 STG.E.U8 desc[UR36][R4.64+0x180], R13 ;  /* 0x0001800d0400b986 */ /* 0x0003e2000c101124 */
[----:B------:R-:W-:Y:S05]  /*11090*/  @P2 BRA `(.L_x_425) ;  /* 0x00000000000c2947 */ /* 0x000fea0003800000 */
[----:B------:R-:W1:Y:S02]  /*110a0*/  LDG.E.U8 R16, desc[UR36][R8.64+0x181] ;  /* 0x0001812408107981 */ /* 0x000e64000c1e1100 */
[----:B-1----:R-:W-:-:S05]  /*110b0*/  PRMT R13, R16, 0x8880, RZ ;  /* 0x00008880100d7816 */ /* 0x002fca00000000ff */
[----:B------:R-:W-:-:S07]  /*110c0*/  IMAD R6, R13, R18, RZ ;  /* 0x000000120d067224 */ /* 0x000fce00078e02ff */
.L_x_425:
[----:B------:R-:W-:Y:S05]  /*110d0*/  BSYNC B1 ;  /* 0x0000000000017941 */ /* 0x000fea0003800000 */
.L_x_424:
[----:B------:R-:W-:Y:S01]  /*110e0*/  @!P2 IMAD R91, R91, R17, R6 ;  /* 0x000000115b5ba224 */ /* 0x000fe200078e0206 */
[----:B------:R-:W-:Y:S04]  /*110f0*/  BSSY B1, `(.L_x_426) ;  /* 0x0000006000017945 */ /* 0x000fe80003800000 */
[----:B------:R0:W-:Y:S01]  /*11100*/  @!P2 STG.E.U8 desc[UR36][R4.64+0x181], R91 ;  /* 0x0001815b0400a986 */ /* 0x0001e2000c101124 */
[----:B------:R-:W-:Y:S05]  /*11110*/  @P5 BRA `(.L_x_427) ;  /* 0x00000000000c5947 */ /* 0x000fea0003800000 */
[----:B------:R-:W1:Y:S02]  /*11120*/  LDG.E.U8 R16, desc[UR36][R10.64+0x188] ;  /* 0x000188240a107981 */ /* 0x000e64000c1e1100 */
[----:B-1----:R-:W-:-:S05]  /*11130*/  PRMT R13, R16, 0x8880, RZ ;  /* 0x00008880100d7816 */ /* 0x002fca00000000ff */
[----:B------:R-:W-:-:S07]  /*11140*/  IMAD R6, R13, R18, RZ ;  /* 0x000000120d067224 */ /* 0x000fce00078e02ff */
.L_x_427:
[----:B------:R-:W-:Y:S05]  /*11150*/  BSYNC B1 ;  /* 0x0000000000017941 */ /* 0x000fea0003800000 */
.L_x_426:
[----:B-1----:R-:W-:Y:S01]  /*11160*/  @!P5 IMAD R13, R92, R17, R6 ;  /* 0x000000115c0dd224 */ /* 0x002fe200078e0206 */
[----:B------:R-:W-:Y:S04]  /*11170*/  BSSY B1, `(.L_x_428) ;  /* 0x0000006000017945 */ /* 0x000fe80003800000 */
[----:B------:R1:W-:Y:S01]  /*11180*/  @!P5 STG.E.U8 desc[UR36][R2.64+0x188], R13 ;  /* 0x0001880d0200d986 */ /* 0x0003e2000c101124 */
[----:B------:R-:W-:Y:S05]  /*11190*/  @P4 BRA `(.L_x_429) ;  /* 0x00000000000c4947 */ /* 0x000fea0003800000 */
[----:B------:R-:W1:Y:S02]  /*111a0*/  LDG.E.U8 R16, desc[UR36][R10.64+0x189] ;  /* 0x000189240a107981 */ /* 0x000e64000c1e1100 */
[----:B-1----:R-:W-:-:S05]  /*111b0*/  PRMT R13, R16, 0x8880, RZ ;  /* 0x00008880100d7816 */ /* 0x002fca00000000ff */
[----:B------:R-:W-:-:S07]  /*111c0*/  IMAD R6, R13, R18, RZ ;  /* 0x000000120d067224 */ /* 0x000fce00078e02ff */
.L_x_429:
[----:B------:R-:W-:Y:S05]  /*111d0*/  BSYNC B1 ;  /* 0x0000000000017941 */ /* 0x000fea0003800000 */
.L_x_428:
        /* <DEDUP_REMOVED lines=13> */
.L_x_431:
[----:B------:R-:W-:Y:S05]  /*112b0*/  BSYNC B1 ;  /* 0x0000000000017941 */ /* 0x000fea0003800000 */
.L_x_430:
[----:B-1----:R-:W-:Y:S01]  /*112c0*/  @!P1 IMAD R13, R94, R17, R6 ;  /* 0x000000115e0d9224 */ /* 0x002fe200078e0206 */
[----:B------:R-:W-:Y:S04]  /*112d0*/  BSSY B1, `(.L_x_432) ;  /* 0x0000006000017945 */ /* 0x000fe80003800000 */
[----:B------:R1:W-:Y:S01]  /*112e0*/  @!P1 STG.E.U8 desc[UR36][R4.64+0x188], R13 ;  /* 0x0001880d04009986 */ /* 0x0003e2000c101124 */
[----:B------:R-:W-:Y:S05]  /*112f0*/  @P0 BRA `(.L_x_433) ;  /* 0x00000000000c0947 */ /* 0x000fea0003800000 */
[----:B------:R-:W1:Y:S02]  /*11300*/  LDG.E.U8 R16, desc[UR36][R8.64+0x189] ;  /* 0x0001892408107981 */ /* 0x000e64000c1e1100 */
[----:B-1----:R-:W-:-:S05]  /*11310*/  PRMT R13, R16, 0x8880, RZ ;  /* 0x00008880100d7816 */ /* 0x002fca00000000ff */
[----:B------:R-:W-:-:S07]  /*11320*/  IMAD R6, R13, R18, RZ ;  /* 0x000000120d067224 */ /* 0x000fce00078e02ff */
.L_x_433:
[----:B------:R-:W-:Y:S05]  /*11330*/  BSYNC B1 ;  /* 0x0000000000017941 */ /* 0x000fea0003800000 */
.L_x_432:
[----:B------:R-:W-:Y:S01]  /*11340*/  @!P0 IMAD R95, R95, R17, R6 ;  /* 0x000000115f5f8224 */ /* 0x000fe200078e0206 */
[----:B------:R-:W-:Y:S04]  /*11350*/  BSSY B1, `(.L_x_434) ;  /* 0x0000006000017945 */ /* 0x000fe80003800000 */
[----:B------:R0:W-:Y:S01]  /*11360*/  @!P0 STG.E.U8 desc[UR36][R4.64+0x189], R95 ;  /* 0x0001895f04008986 */ /* 0x0001e2000c101124 */
[----:B------:R-:W-:Y:S05]  /*11370*/  @P5 BRA `(.L_x_435) ;  /* 0x00000000000c5947 */ /* 0x000fea0003800000 */
[----:B------:R-:W1:Y:S02]  /*11380*/  LDG.E.U8 R16, desc[UR36][R10.64+0x190] ;  /* 0x000190240a107981 */ /* 0x000e64000c1e1100 */
[----:B-1----:R-:W-:-:S05]  /*11390*/  PRMT R13, R16, 0x8880, RZ ;  /* 0x00008880100d7816 */ /* 0x002fca00000000ff */
[----:B------:R-:W-:-:S07]  /*113a0*/  IMAD R6, R13, R18, RZ ;  /* 0x000000120d067224 */ /* 0x000fce00078e02ff */
.L_x_435:
[----:B------:R-:W-:Y:S05]  /*113b0*/  BSYNC B1 ;  /* 0x0000000000017941 */ /* 0x000fea0003800000 */
.L_x_434:
[----:B-1----:R-:W-:Y:S01]  /*113c0*/  @!P5 IMAD R13, R96, R17, R6 ;  /* 0x00000011600dd224 */ /* 0x002fe200078e0206 */
[----:B------:R-:W-:Y:S04]  /*113d0*/  BSSY B1, `(.L_x_436) ;  /* 0x0000006000017945 */ /* 0x000fe80003800000 */
[----:B------:R1:W-:Y:S01]  /*113e0*/  @!P5 STG.E.U8 desc[UR36][R2.64+0x190], R13 ;  /* 0x0001900d0200d986 */ /* 0x0003e2000c101124 */
[----:B------:R-:W-:Y:S05]  /*113f0*/  @P4 BRA `(.L_x_437) ;  /* 0x00000000000c4947 */ /* 0x000fea0003800000 */
[----:B------:R-:W1:Y:S02]  /*11400*/  LDG.E.U8 R16, desc[UR36][R10.64+0x191] ;  /* 0x000191240a107981 */ /* 0x000e64000c1e1100 */
[----:B-1----:R-:W-:-:S05]  /*11410*/  PRMT R13, R16, 0x8880, RZ ;  /* 0x00008880100d7816 */ /* 0x002fca00000000ff */
[----:B------:R-:W-:-:S07]  /*11420*/  IMAD R6, R13, R18, RZ ;  /* 0x000000120d067224 */ /* 0x000fce00078e02ff */
.L_x_437:
[----:B------:R-:W-:Y:S05]  /*11430*/  BSYNC B1 ;  /* 0x0000000000017941 */ /* 0x000fea0003800000 */
.L_x_436:
        /* <DEDUP_REMOVED lines=13> */
.L_x_439:
[----:B------:R-:W-:Y:S05]  /*11510*/  BSYNC B1 ;  /* 0x0000000000017941 */ /* 0x000fea0003800000 */
.L_x_438:
[----:B-1----:R-:W-:Y:S01]  /*11520*/  @!P3 IMAD R13, R98, R17, R6 ;  /* 0x00000011620db224 */ /* 0x002fe200078e0206 */
[----:B------:R-:W-:Y:S04]  /*11530*/  BSSY B1, `(.L_x_440) ;  /* 0x0000006000017945 */ /* 0x000fe80003800000 */
[----:B------:R1:W-:Y:S01]  /*11540*/  @!P3 STG.E.U8 desc[UR36][R4.64+0x190], R13 ;  /* 0x0001900d0400b986 */ /* 0x0003e2000c101124 */
[----:B------:R-:W-:Y:S05]  /*11550*/  @P2 BRA `(.L_x_441) ;  /* 0x00000000000c2947 */ /* 0x000fea0003800000 */
[----:B------:R-:W1:Y:S02]  /*11560*/  LDG.E.U8 R16, desc[UR36][R8.64+0x191] ;  /* 0x0001912408107981 */ /* 0x000e64000c1e1100 */
[----:B-1----:R-:W-:-:S05]  /*11570*/  PRMT R13, R16, 0x8880, RZ ;  /* 0x00008880100d7816 */ /* 0x002fca00000000ff */
[----:B------:R-:W-:-:S07]  /*11580*/  IMAD R6, R13, R18, RZ ;  /* 0x000000120d067224 */ /* 0x000fce00078e02ff */
.L_x_441:
[----:B------:R-:W-:Y:S05]  /*11590*/  BSYNC B1 ;  /* 0x0000000000017941 */ /* 0x000fea0003800000 */
.L_x_440:
[----:B------:R-:W-:Y:S01]  /*115a0*/  @!P2 IMAD R99, R99, R17, R6 ;  /* 0x000000116363a224 */ /* 0x000fe200078e0206 */
[----:B------:R-:W-:Y:S04]  /*115b0*/  BSSY B1, `(.L_x_442) ;  /* 0x0000006000017945 */ /* 0x000fe80003800000 */
[----:B------:R0:W-:Y:S01]  /*115c0*/  @!P2 STG.E.U8 desc[UR36][R4.64+0x191], R99 ;  /* 0x000191630400a986 */ /* 0x0001e2000c101124 */
[----:B------:R-:W-:Y:S05]  /*115d0*/  @P5 BRA `(.L_x_443) ;  /* 0x00000000000c5947 */ /* 0x000fea0003800000 */
[----:B------:R-:W1:Y:S02]  /*115e0*/  LDG.E.U8 R16, desc[UR36][R10.64+0x198] ;  /* 0x000198240a107981 */ /* 0x000e64000c1e1100 */
[----:B-1----:R-:W-:-:S05]  /*115f0*/  PRMT R13, R16, 0x8880, RZ ;  /* 0x00008880100d7816 */ /* 0x002fca00000000ff */
[----:B------:R-:W-:-:S07]  /*11600*/  IMAD R6, R13, R18, RZ ;  /* 0x000000120d067224 */ /* 0x000fce00078e02ff */
.L_x_443:
[----:B------:R-:W-:Y:S05]  /*11610*/  BSYNC B1 ;  /* 0x0000000000017941 */ /* 0x000fea0003800000 */
.L_x_442:
[----:B-1----:R-:W-:Y:S01]  /*11620*/  @!P5 IMAD R13, R100, R17, R6 ;  /* 0x00000011640dd224 */ /* 0x002fe200078e0206 */
[----:B------:R-:W-:Y:S04]  /*11630*/  BSSY B1, `(.L_x_444) ;  /* 0x0000006000017945 */ /* 0x000fe80003800000 */
[----:B------:R1:W-:Y:S01]  /*11640*/  @!P5 STG.E.U8 desc[UR36][R2.64+0x198], R13 ;  /* 0x0001980d0200d986 */ /* 0x0003e2000c101124 */
[----:B------:R-:W-:Y:S05]  /*11650*/  @P4 BRA `(.L_x_445) ;  /* 0x00000000000c4947 */ /* 0x000fea0003800000 */
[----:B------:R-:W1:Y:S02]  /*11660*/  LDG.E.U8 R16, desc[UR36][R10.64+0x199] ;  /* 0x000199240a107981 */ /* 0x000e64000c1e1100 */
[----:B-1----:R-:W-:-:S05]  /*11670*/  PRMT R13, R16, 0x8880, RZ ;  /* 0x00008880100d7816 */ /* 0x002fca00000000ff */
[----:B------:R-:W-:-:S07]  /*11680*/  IMAD R6, R13, R18, RZ ;  /* 0x000000120d067224 */ /* 0x000fce00078e02ff */
.L_x_445:
[----:B------:R-:W-:Y:S05]  /*11690*/  BSYNC B1 ;  /* 0x0000000000017941 */ /* 0x000fea0003800000 */
.L_x_444:
        /* <DEDUP_REMOVED lines=13> */
.L_x_447:
[----:B------:R-:W-:Y:S05]  /*11770*/  BSYNC B1 ;  /* 0x0000000000017941 */ /* 0x000fea0003800000 */
.L_x_446:
[----:B-1----:R-:W-:Y:S01]  /*11780*/  @!P1 IMAD R13, R102, R17, R6 ;  /* 0x00000011660d9224 */ /* 0x002fe200078e0206 */
[----:B------:R-:W-:Y:S04]  /*11790*/  BSSY B1, `(.L_x_448) ;  /* 0x0000006000017945 */ /* 0x000fe80003800000 */
[----:B------:R1:W-:Y:S01]  /*117a0*/  @!P1 STG.E.U8 desc[UR36][R4.64+0x198], R13 ;  /* 0x0001980d04009986 */ /* 0x0003e2000c101124 */
[----:B------:R-:W-:Y:S05]  /*117b0*/  @P0 BRA `(.L_x_449) ;  /* 0x00000000000c0947 */ /* 0x000fea0003800000 */
[----:B------:R-:W1:Y:S02]  /*117c0*/  LDG.E.U8 R16, desc[UR36][R8.64+0x199] ;  /* 0x0001992408107981 */ /* 0x000e64000c1e1100 */
[----:B-1----:R-:W-:-:S05]  /*117d0*/  PRMT R13, R16, 0x8880, RZ ;  /* 0x00008880100d7816 */ /* 0x002fca00000000ff */
[----:B------:R-:W-:-:S07]  /*117e0*/  IMAD R6, R13, R18, RZ ;  /* 0x000000120d067224 */ /* 0x000fce00078e02ff */
.L_x_449:
[----:B------:R-:W-:Y:S05]  /*117f0*/  BSYNC B1 ;  /* 0x0000000000017941 */ /* 0x000fea0003800000 */
.L_x_448:
[----:B------:R-:W-:Y:S01]  /*11800*/  @!P0 IMAD R103, R103, R17, R6 ;  /* 0x0000001167678224 */ /* 0x000fe200078e0206 */
[----:B------:R-:W-:Y:S04]  /*11810*/  BSSY B1, `(.L_x_450) ;  /* 0x0000006000017945 */ /* 0x000fe80003800000 */
[----:B------:R0:W-:Y:S01]  /*11820*/  @!P0 STG.E.U8 desc[UR36][R4.64+0x199], R103 ;  /* 0x0001996704008986 */ /* 0x0001e2000c101124 */
[----:B------:R-:W-:Y:S05]  /*11830*/  @P5 BRA `(.L_x_451) ;  /* 0x00000000000c5947 */ /* 0x000fea0003800000 */
[----:B------:R-:W1:Y:S02]  /*11840*/  LDG.E.U8 R16, desc[UR36][R10.64+0x1a0] ;  /* 0x0001a0240a107981 */ /* 0x000e64000c1e1100 */
[----:B-1----:R-:W-:-:S05]  /*11850*/  PRMT R13, R16, 0x8880, RZ ;  /* 0x00008880100d7816 */ /* 0x002fca00000000ff */
[----:B------:R-:W-:-:S07]  /*11860*/  IMAD R6, R13, R18, RZ ;  /* 0x000000120d067224 */ /* 0x000fce00078e02ff */
.L_x_451:
[----:B------:R-:W-:Y:S05]  /*11870*/  BSYNC B1 ;  /* 0x0000000000017941 */ /* 0x000fea0003800000 */
.L_x_450:
[----:B-1----:R-:W-:Y:S01]  /*11880*/  @!P5 IMAD R13, R104, R17, R6 ;  /* 0x00000011680dd224 */ /* 0x002fe200078e0206 */
[----:B------:R-:W-:Y:S04]  /*11890*/  BSSY B1, `(.L_x_452) ;  /* 0x0000006000017945 */ /* 0x000fe80003800000 */
[----:B------:R1:W-:Y:S01]  /*118a0*/  @!P5 STG.E.U8 desc[UR36][R2.64+0x1a0], R13 ;  /* 0x0001a00d0200d986 */ /* 0x0003e2000c101124 */
[----:B------:R-:W-:Y:S05]  /*118b0*/  @P4 BRA `(.L_x_453) ;  /* 0x00000000000c4947 */ /* 0x000fea0003800000 */
[----:B------:R-:W1:Y:S02]  /*118c0*/  LDG.E.U8 R16, desc[UR36][R10.64+0x1a1] ;  /* 0x0001a1240a107981 */ /* 0x000e64000c1e1100 */
[----:B-1----:R-:W-:-:S05]  /*118d0*/  PRMT R13, R16, 0x8880, RZ ;  /* 0x00008880100d7816 */ /* 0x002fca00000000ff */
[----:B------:R-:W-:-:S07]  /*118e0*/  IMAD R6, R13, R18, RZ ;  /* 0x000000120d067224 */ /* 0x000fce00078e02ff */
.L_x_453:
[----:B------:R-:W-:Y:S05]  /*118f0*/  BSYNC B1 ;  /* 0x0000000000017941 */ /* 0x000fea0003800000 */
.L_x_452:
        /* <DEDUP_REMOVED lines=13> */
.L_x_455:
[----:B------:R-:W-:Y:S05]  /*119d0*/  BSYNC B1 ;  /* 0x0000000000017941 */ /* 0x000fea0003800000 */
.L_x_454:
[----:B-1----:R-:W-:Y:S01]  /*119e0*/  @!P3 IMAD R13, R106, R17, R6 ;  /* 0x000000116a0db224 */ /* 0x002fe200078e0206 */
[----:B------:R-:W-:Y:S04]  /*119f0*/  BSSY B1, `(.L_x_456) ;  /* 0x0000006000017945 */ /* 0x000fe80003800000 */
[----:B------:R1:W-:Y:S01]  /*11a00*/  @!P3 STG.E.U8 desc[UR36][R4.64+0x1a0], R13 ;  /* 0x0001a00d0400b986 */ /* 0x0003e2000c101124 */
[----:B------:R-:W-:Y:S05]  /*11a10*/  @P2 BRA `(.L_x_457) ;  /* 0x00000000000c2947 */ /* 0x000fea0003800000 */
[----:B------:R-:W1:Y:S02]  /*11a20*/  LDG.E.U8 R16, desc[UR36][R8.64+0x1a1] ;  /* 0x0001a12408107981 */ /* 0x000e64000c1e1100 */
[----:B-1----:R-:W-:-:S05]  /*11a30*/  PRMT R13, R16, 0x8880, RZ ;  /* 0x00008880100d7816 */ /* 0x002fca00000000ff */
[----:B------:R-:W-:-:S07]  /*11a40*/  IMAD R6, R13, R18, RZ ;  /* 0x000000120d067224 */ /* 0x000fce00078e02ff */
.L_x_457:
[----:B------:R-:W-:Y:S05]  /*11a50*/  BSYNC B1 ;  /* 0x0000000000017941 */ /* 0x000fea0003800000 */
.L_x_456:
[----:B------:R-:W-:Y:S01]  /*11a60*/  @!P2 IMAD R107, R107, R17, R6 ;  /* 0x000000116b6ba224 */ /* 0x000fe200078e0206 */
[----:B------:R-:W-:Y:S04]  /*11a70*/  BSSY B1, `(.L_x_458) ;  /* 0x0000006000017945 */ /* 0x000fe80003800000 */
[----:B------:R0:W-:Y:S01]  /*11a80*/  @!P2 STG.E.U8 desc[UR36][R4.64+0x1a1], R107 ;  /* 0x0001a16b0400a986 */ /* 0x0001e2000c101124 */
[----:B------:R-:W-:Y:S05]  /*11a90*/  @P5 BRA `(.L_x_459) ;  /* 0x00000000000c5947 */ /* 0x000fea0003800000 */
[----:B------:R-:W1:Y:S02]  /*11aa0*/  LDG.E.U8 R16, desc[UR36][R10.64+0x1a8] ;  /* 0x0001a8240a107981 */ /* 0x000e64000c1e1100 */
[----:B-1----:R-:W-:-:S05]  /*11ab0*/  PRMT R13, R16, 0x8880, RZ ;  /* 0x00008880100d7816 */ /* 0x002fca00000000ff */
[----:B------:R-:W-:-:S07]  /*11ac0*/  IMAD R6, R13, R18, RZ ;  /* 0x000000120d067224 */ /* 0x000fce00078e02ff */
.L_x_459:
[----:B------:R-:W-:Y:S05]  /*11ad0*/  BSYNC B1 ;  /* 0x0000000000017941 */ /* 0x000fea0003800000 */
.L_x_458:
[----:B-1----:R-:W-:Y:S01]  /*11ae0*/  @!P5 IMAD R13, R108, R17, R6 ;  /* 0x000000116c0dd224 */ /* 0x002fe200078e0206 */
[----:B------:R-:W-:Y:S04]  /*11af0*/  BSSY B1, `(.L_x_460) ;  /* 0x0000006000017945 */ /* 0x000fe80003800000 */
[----:B------:R1:W-:Y:S01]  /*11b00*/  @!P5 STG.E.U8 desc[UR36][R2.64+0x1a8], R13 ;  /* 0x0001a80d0200d986 */ /* 0x0003e2000c101124 */
[----:B------:R-:W-:Y:S05]  /*11b10*/  @P4 BRA `(.L_x_461) ;  /* 0x00000000000c4947 */ /* 0x000fea0003800000 */
[----:B------:R-:W1:Y:S02]  /*11b20*/  LDG.E.U8 R16, desc[UR36][R10.64+0x1a9] ;  /* 0x0001a9240a107981 */ /* 0x000e64000c1e1100 */
[----:B-1----:R-:W-:-:S05]  /*11b30*/  PRMT R13, R16, 0x8880, RZ ;  /* 0x00008880100d7816 */ /* 0x002fca00000000ff */
[----:B------:R-:W-:-:S07]  /*11b40*/  IMAD R6, R13, R18, RZ ;  /* 0x000000120d067224 */ /* 0x000fce00078e02ff */
.L_x_461:
[----:B------:R-:W-:Y:S05]  /*11b50*/  BSYNC B1 ;  /* 0x0000000000017941 */ /* 0x000fea0003800000 */
.L_x_460:
        /* <DEDUP_REMOVED lines=13> */
.L_x_463:
[----:B------:R-:W-:Y:S05]  /*11c30*/  BSYNC B1 ;  /* 0x0000000000017941 */ /* 0x000fea0003800000 */
.L_x_462:
[----:B-1----:R-:W-:Y:S01]  /*11c40*/  @!P1 IMAD R13, R110, R17, R6 ;  /* 0x000000116e0d9224 */ /* 0x002fe200078e0206 */
[----:B------:R-:W-:Y:S04]  /*11c50*/  BSSY B1, `(.L_x_464) ;  /* 0x0000006000017945 */ /* 0x000fe80003800000 */
[----:B------:R1:W-:Y:S01]  /*11c60*/  @!P1 STG.E.U8 desc[UR36][R4.64+0x1a8], R13 ;  /* 0x0001a80d04009986 */ /* 0x0003e2000c101124 */
[----:B------:R-:W-:Y:S05]  /*11c70*/  @P0 BRA `(.L_x_465) ;  /* 0x00000000000c0947 */ /* 0x000fea0003800000 */
[----:B------:R-:W1:Y:S02]  /*11c80*/  LDG.E.U8 R16, desc[UR36][R8.64+0x1a9] ;  /* 0x0001a92408107981 */ /* 0x000e64000c1e1100 */
[----:B-1----:R-:W-:-:S05]  /*11c90*/  PRMT R13, R16, 0x8880, RZ ;  /* 0x00008880100d7816 */ /* 0x002fca00000000ff */
[----:B------:R-:W-:-:S07]  /*11ca0*/  IMAD R6, R13, R18, RZ ;  /* 0x000000120d067224 */ /* 0x000fce00078e02ff */
.L_x_465:
[----:B------:R-:W-:Y:S05]  /*11cb0*/  BSYNC B1 ;  /* 0x0000000000017941 */ /* 0x000fea0003800000 */
.L_x_464:
[----:B------:R-:W-:Y:S01]  /*11cc0*/  @!P0 IMAD R111, R111, R17, R6 ;  /* 0x000000116f6f8224 */ /* 0x000fe200078e0206 */
[----:B------:R-:W-:Y:S04]  /*11cd0*/  BSSY B1, `(.L_x_466) ;  /* 0x0000006000017945 */ /* 0x000fe80003800000 */
[----:B------:R0:W-:Y:S01]  /*11ce0*/  @!P0 STG.E.U8 desc[UR36][R4.64+0x1a9], R111 ;  /* 0x0001a96f04008986 */ /* 0x0001e2000c101124 */
[----:B------:R-:W-:Y:S05]  /*11cf0*/  @P5 BRA `(.L_x_467) ;  /* 0x00000000000c5947 */ /* 0x000fea0003800000 */
[----:B------:R-:W1:Y:S02]  /*11d00*/  LDG.E.U8 R16, desc[UR36][R10.64+0x1b0] ;  /* 0x0001b0240a107981 */ /* 0x000e64000c1e1100 */
[----:B-1----:R-:W-:-:S05]  /*11d10*/  PRMT R13, R16, 0x8880, RZ ;  /* 0x00008880100d7816 */ /* 0x002fca00000000ff */
[----:B------:R-:W-:-:S07]  /*11d20*/  IMAD R6, R13, R18, RZ ;  /* 0x000000120d067224 */ /* 0x000fce00078e02ff */
.L_x_467:
[----:B------:R-:W-:Y:S05]  /*11d30*/  BSYNC B1 ;  /* 0x0000000000017941 */ /* 0x000fea0003800000 */
.L_x_466:
[----:B-1----:R-:W-:Y:S01]  /*11d40*/  @!P5 IMAD R13, R112, R17, R6 ;  /* 0x00000011700dd224 */ /* 0x002fe200078e0206 */
[----:B------:R-:W-:Y:S04]  /*11d50*/  BSSY B1, `(.L_x_468) ;  /* 0x0000006000017945 */ /* 0x000fe80003800000 */
[----:B------:R1:W-:Y:S01]  /*11d60*/  @!P5 STG.E.U8 desc[UR36][R2.64+0x1b0], R13 ;  /* 0x0001b00d0200d986 */ /* 0x0003e2000c101124 */
[----:B------:R-:W-:Y:S05]  /*11d70*/  @P4 BRA `(.L_x_469) ;  /* 0x00000000000c4947 */ /* 0x000fea0003800000 */
[----:B------:R-:W1:Y:S02]  /*11d80*/  LDG.E.U8 R16, desc[UR36][R10.64+0x1b1] ;  /* 0x0001b1240a107981 */ /* 0x000e64000c1e1100 */
[----:B-1----:R-:W-:-:S05]  /*11d90*/  PRMT R13, R16, 0x8880, RZ ;  /* 0x00008880100d7816 */ /* 0x002fca00000000ff */
[----:B------:R-:W-:-:S07]  /*11da0*/  IMAD R6, R13, R18, RZ ;  /* 0x000000120d067224 */ /* 0x000fce00078e02ff */
.L_x_469:
[----:B------:R-:W-:Y:S05]  /*11db0*/  BSYNC B1 ;  /* 0x0000000000017941 */ /* 0x000fea0003800000 */
.L_x_468:
        /* <DEDUP_REMOVED lines=13> */
.L_x_471:
[----:B------:R-:W-:Y:S05]  /*11e90*/  BSYNC B1 ;  /* 0x0000000000017941 */ /* 0x000fea0003800000 */
.L_x_470:
[----:B-1----:R-:W-:Y:S01]  /*11ea0*/  @!P3 IMAD R13, R114, R17, R6 ;  /* 0x00000011720db224 */ /* 0x002fe200078e0206 */
[----:B------:R-:W-:Y:S04]  /*11eb0*/  BSSY B1, `(.L_x_472) ;  /* 0x0000006000017945 */ /* 0x000fe80003800000 */
[----:B------:R1:W-:Y:S01]  /*11ec0*/  @!P3 STG.E.U8 desc[UR36][R4.64+0x1b0], R13 ;  /* 0x0001b00d0400b986 */ /* 0x0003e2000c101124 */
[----:B------:R-:W-:Y:S05]  /*11ed0*/  @P2 BRA `(.L_x_473) ;  /* 0x00000000000c2947 */ /* 0x000fea0003800000 */
[----:B------:R-:W1:Y:S02]  /*11ee0*/  LDG.E.U8 R16, desc[UR36][R8.64+0x1b1] ;  /* 0x0001b12408107981 */ /* 0x000e64000c1e1100 */
[----:B-1----:R-:W-:-:S05]  /*11ef0*/  PRMT R13, R16, 0x8880, RZ ;  /* 0x00008880100d7816 */ /* 0x002fca00000000ff */
[----:B------:R-:W-:-:S07]  /*11f00*/  IMAD R6, R13, R18, RZ ;  /* 0x000000120d067224 */ /* 0x000fce00078e02ff */
.L_x_473:
[----:B------:R-:W-:Y:S05]  /*11f10*/  BSYNC B1 ;  /* 0x0000000000017941 */ /* 0x000fea0003800000 */
.L_x_472:
[----:B------:R-:W-:Y:S01]  /*11f20*/  @!P2 IMAD R115, R115, R17, R6 ;  /* 0x000000117373a224 */ /* 0x000fe200078e0206 */
[----:B------:R-:W-:Y:S04]  /*11f30*/  BSSY B1, `(.L_x_474) ;  /* 0x0000006000017945 */ /* 0x000fe80003800000 */
[----:B------:R0:W-:Y:S01]  /*11f40*/  @!P2 STG.E.U8 desc[UR36][R4.64+0x1b1], R115 ;  /* 0x0001b1730400a986 */ /* 0x0001e2000c101124 */
[----:B------:R-:W-:Y:S05]  /*11f50*/  @P5 BRA `(.L_x_475) ;  /* 0x00000000000c5947 */ /* 0x000fea0003800000 */
[----:B------:R-:W1:Y:S02]  /*11f60*/  LDG.E.U8 R16, desc[UR36][R10.64+0x1b8] ;  /* 0x0001b8240a107981 */ /* 0x000e64000c1e1100 */
[----:B-1----:R-:W-:-:S05]  /*11f70*/  PRMT R13, R16, 0x8880, RZ ;  /* 0x00008880100d7816 */ /* 0x002fca00000000ff */
[----:B------:R-:W-:-:S07]  /*11f80*/  IMAD R6, R13, R18, RZ ;  /* 0x000000120d067224 */ /* 0x000fce00078e02ff */
.L_x_475:
[----:B------:R-:W-:Y:S05]  /*11f90*/  BSYNC B1 ;  /* 0x0000000000017941 */ /* 0x000fea0003800000 */
.L_x_474:
[----:B-1----:R-:W-:Y:S01]  /*11fa0*/  @!P5 IMAD R13, R116, R17, R6 ;  /* 0x00000011740dd224 */ /* 0x002fe200078e0206 */
[----:B------:R-:W-:Y:S04]  /*11fb0*/  BSSY B1, `(.L_x_476) ;  /* 0x0000006000017945 */ /* 0x000fe80003800000 */
[----:B------:R1:W-:Y:S01]  /*11fc0*/  @!P5 STG.E.U8 desc[UR36][R2.64+0x1b8], R13 ;  /* 0x0001b80d0200d986 */ /* 0x0003e2000c101124 */
[----:B------:R-:W-:Y:S05]  /*11fd0*/  @P4 BRA `(.L_x_477) ;  /* 0x00000000000c4947 */ /* 0x000fea0003800000 */
[----:B------:R-:W1:Y:S02]  /*11fe0*/  LDG.E.U8 R16, desc[UR36][R10.64+0x1b9] ;  /* 0x0001b9240a107981 */ /* 0x000e64000c1e1100 */
[----:B-1----:R-:W-:-:S05]  /*11ff0*/  PRMT R13, R16, 0x8880, RZ ;  /* 0x00008880100d7816 */ /* 0x002fca00000000ff */
[----:B------:R-:W-:-:S07]  /*12000*/  IMAD R6, R13, R18, RZ ;  /* 0x000000120d067224 */ /* 0x000fce00078e02ff */
.L_x_477:
[----:B------:R-:W-:Y:S05]  /*12010*/  BSYNC B1 ;  /* 0x0000000000017941 */ /* 0x000fea0003800000 */
.L_x_476:
        /* <DEDUP_REMOVED lines=13> */
.L_x_479:
[----:B------:R-:W-:Y:S05]  /*120f0*/  BSYNC B1 ;  /* 0x0000000000017941 */ /* 0x000fea0003800000 */
.L_x_478:
[----:B-1----:R-:W-:Y:S01]  /*12100*/  @!P1 IMAD R13, R118, R17, R6 ;  /* 0x00000011760d9224 */ /* 0x002fe200078e0206 */
[----:B------:R-:W-:Y:S04]  /*12110*/  BSSY B1, `(.L_x_480) ;  /* 0x0000006000017945 */ /* 0x000fe80003800000 */
[----:B------:R1:W-:Y:S01]  /*12120*/  @!P1 STG.E.U8 desc[UR36][R4.64+0x1b8], R13 ;  /* 0x0001b80d04009986 */ /* 0x0003e2000c101124 */
[----:B------:R-:W-:Y:S05]  /*12130*/  @P0 BRA `(.L_x_481) ;  /* 0x00000000000c0947 */ /* 0x000fea0003800000 */
[----:B------:R-:W1:Y:S02]  /*12140*/  LDG.E.U8 R16, desc[UR36][R8.64+0x1b9] ;  /* 0x0001b92408107981 */ /* 0x000e64000c1e1100 */
[----:B-1----:R-:W-:-:S05]  /*12150*/  PRMT R13, R16, 0x8880, RZ ;  /* 0x00008880100d7816 */ /* 0x002fca00000000ff */
[----:B------:R-:W-:-:S07]  /*12160*/  IMAD R6, R13, R18, RZ ;  /* 0x000000120d067224 */ /* 0x000fce00078e02ff */
.L_x_481:
[----:B------:R-:W-:Y:S05]  /*12170*/  BSYNC B1 ;  /* 0x0000000000017941 */ /* 0x000fea0003800000 */
.L_x_480:
[----:B------:R-:W-:Y:S01]  /*12180*/  @!P0 IMAD R119, R119, R17, R6 ;  /* 0x0000001177778224 */ /* 0x000fe200078e0206 */
[----:B------:R-:W-:Y:S04]  /*12190*/  BSSY B1, `(.L_x_482) ;  /* 0x0000006000017945 */ /* 0x000fe80003800000 */
[----:B------:R0:W-:Y:S01]  /*121a0*/  @!P0 STG.E.U8 desc[UR36][R4.64+0x1b9], R119 ;  /* 0x0001b97704008986 */ /* 0x0001e2000c101124 */
[----:B------:R-:W-:Y:S05]  /*121b0*/  @P5 BRA `(.L_x_483) ;  /* 0x00000000000c5947 */ /* 0x000fea0003800000 */
[----:B------:R-:W1:Y:S02]  /*121c0*/  LDG.E.U8 R16, desc[UR36][R10.64+0x1c0] ;  /* 0x0001c0240a107981 */ /* 0x000e64000c1e1100 */
[----:B-1----:R-:W-:-:S05]  /*121d0*/  PRMT R13, R16, 0x8880, RZ ;  /* 0x00008880100d7816 */ /* 0x002fca00000000ff */
[----:B------:R-:W-:-:S07]  /*121e0*/  IMAD R6, R13, R18, RZ ;  /* 0x000000120d067224 */ /* 0x000fce00078e02ff */
.L_x_483:
[----:B------:R-:W-:Y:S05]  /*121f0*/  BSYNC B1 ;  /* 0x0000000000017941 */ /* 0x000fea0003800000 */
.L_x_482:
[----:B-1----:R-:W-:Y:S01]  /*12200*/  @!P5 IMAD R13, R120, R17, R6 ;  /* 0x00000011780dd224 */ /* 0x002fe200078e0206 */
[----:B------:R-:W-:Y:S04]  /*12210*/  BSSY B1, `(.L_x_484) ;  /* 0x0000006000017945 */ /* 0x000fe80003800000 */
[----:B------:R1:W-:Y:S01]  /*12220*/  @!P5 STG.E.U8 desc[UR36][R2.64+0x1c0], R13 ;  /* 0x0001c00d0200d986 */ /* 0x0003e2000c101124 */
[----:B------:R-:W-:Y:S05]  /*12230*/  @P4 BRA `(.L_x_485) ;  /* 0x00000000000c4947 */ /* 0x000fea0003800000 */
[----:B------:R-:W1:Y:S02]  /*12240*/  LDG.E.U8 R16, desc[UR36][R10.64+0x1c1] ;  /* 0x0001c1240a107981 */ /* 0x000e64000c1e1100 */
[----:B-1----:R-:W-:-:S05]  /*12250*/  PRMT R13, R16, 0x8880, RZ ;  /* 0x00008880100d7816 */ /* 0x002fca00000000ff */
[----:B------:R-:W-:-:S07]  /*12260*/  IMAD R6, R13, R18, RZ ;  /* 0x000000120d067224 */ /* 0x000fce00078e02ff */
.L_x_485:
[----:B------:R-:W-:Y:S05]  /*12270*/  BSYNC B1 ;  /* 0x0000000000017941 */ /* 0x000fea0003800000 */
.L_x_484:
        /* <DEDUP_REMOVED lines=13> */
.L_x_487:
[----:B------:R-:W-:Y:S05]  /*12350*/  BSYNC B1 ;  /* 0x0000000000017941 */ /* 0x000fea0003800000 */
.L_x_486:
[----:B-1----:R-:W-:Y:S01]  /*12360*/  @!P3 IMAD R13, R122, R17, R6 ;  /* 0x000000117a0db224 */ /* 0x002fe200078e0206 */
[----:B------:R-:W-:Y:S04]  /*12370*/  BSSY B1, `(.L_x_488) ;  /* 0x0000006000017945 */ /* 0x000fe80003800000 */
[----:B------:R1:W-:Y:S01]  /*12380*/  @!P3 STG.E.U8 desc[UR36][R4.64+0x1c0], R13 ;  /* 0x0001c00d0400b986 */ /* 0x0003e2000c101124 */
[----:B------:R-:W-:Y:S05]  /*12390*/  @P2 BRA `(.L_x_489) ;  /* 0x00000000000c2947 */ /* 0x000fea0003800000 */
[----:B------:R-:W1:Y:S02]  /*123a0*/  LDG.E.U8 R16, desc[UR36][R8.64+0x1c1] ;  /* 0x0001c12408107981 */ /* 0x000e64000c1e1100 */
[----:B-1----:R-:W-:-:S05]  /*123b0*/  PRMT R13, R16, 0x8880, RZ ;  /* 0x00008880100d7816 */ /* 0x002fca00000000ff */
[----:B------:R-:W-:-:S07]  /*123c0*/  IMAD R6, R13, R18, RZ ;  /* 0x000000120d067224 */ /* 0x000fce00078e02ff */
.L_x_489:
[----:B------:R-:W-:Y:S05]  /*123d0*/  BSYNC B1 ;  /* 0x0000000000017941 */ /* 0x000fea0003800000 */
.L_x_488:
[----:B------:R-:W-:Y:S01]  /*123e0*/  @!P2 IMAD R123, R123, R17, R6 ;  /* 0x000000117b7ba224 */ /* 0x000fe200078e0206 */
[----:B------:R-:W-:Y:S04]  /*123f0*/  BSSY B1, `(.L_x_490) ;  /* 0x0000006000017945 */ /* 0x000fe80003800000 */
[----:B------:R0:W-:Y:S01]  /*12400*/  @!P2 STG.E.U8 desc[UR36][R4.64+0x1c1], R123 ;  /* 0x0001c17b0400a986 */ /* 0x0001e2000c101124 */
[----:B------:R-:W-:Y:S05]  /*12410*/  @P5 BRA `(.L_x_491) ;  /* 0x00000000000c5947 */ /* 0x000fea0003800000 */
[----:B------:R-:W1:Y:S02]  /*12420*/  LDG.E.U8 R16, desc[UR36][R10.64+0x1c8] ;  /* 0x0001c8240a107981 */ /* 0x000e64000c1e1100 */
[----:B-1----:R-:W-:-:S05]  /*12430*/  PRMT R13, R16, 0x8880, RZ ;  /* 0x00008880100d7816 */ /* 0x002fca00000000ff */
[----:B------:R-:W-:-:S07]  /*12440*/  IMAD R6, R13, R18, RZ ;  /* 0x000000120d067224 */ /* 0x000fce00078e02ff */
.L_x_491:
[----:B------:R-:W-:Y:S05]  /*12450*/  BSYNC B1 ;  /* 0x0000000000017941 */ /* 0x000fea0003800000 */
.L_x_490:
[----:B-1----:R-:W-:Y:S01]  /*12460*/  @!P5 IMAD R13, R124, R17, R6 ;  /* 0x000000117c0dd224 */ /* 0x002fe200078e0206 */
[----:B------:R-:W-:Y:S04]  /*12470*/  BSSY B1, `(.L_x_492) ;  /* 0x0000006000017945 */ /* 0x000fe80003800000 */
[----:B------:R1:W-:Y:S01]  /*12480*/  @!P5 STG.E.U8 desc[UR36][R2.64+0x1c8], R13 ;  /* 0x0001c80d0200d986 */ /* 0x0003e2000c101124 */
[----:B------:R-:W-:Y:S05]  /*12490*/  @P4 BRA `(.L_x_493) ;  /* 0x00000000000c4947 */ /* 0x000fea0003800000 */
[----:B------:R-:W1:Y:S02]  /*124a0*/  LDG.E.U8 R16, desc[UR36][R10.64+0x1c9] ;  /* 0x0001c9240a107981 */ /* 0x000e64000c1e1100 */
[----:B-1----:R-:W-:-:S05]  /*124b0*/  PRMT R13, R16, 0x8880, RZ ;  /* 0x00008880100d7816 */ /* 0x002fca00000000ff */
[----:B------:R-:W-:-:S07]  /*124c0*/  IMAD R6, R13, R18, RZ ;  /* 0x000000120d067224 */ /* 0x000fce00078e02ff */
.L_x_493:
[----:B------:R-:W-:Y:S05]  /*124d0*/  BSYNC B1 ;  /* 0x0000000000017941 */ /* 0x000fea0003800000 */
.L_x_492:
        /* <DEDUP_REMOVED lines=13> */
.L_x_495:
[----:B------:R-:W-:Y:S05]  /*125b0*/  BSYNC B1 ;  /* 0x0000000000017941 */ /* 0x000fea0003800000 */
.L_x_494:
[----:B-1----:R-:W-:Y:S01]  /*125c0*/  @!P1 IMAD R13, R126, R17, R6 ;  /* 0x000000117e0d9224 */ /* 0x002fe200078e0206 */
[----:B------:R-:W-:Y:S04]  /*125d0*/  BSSY B1, `(.L_x_496) ;  /* 0x0000006000017945 */ /* 0x000fe80003800000 */
[----:B------:R1:W-:Y:S01]  /*125e0*/  @!P1 STG.E.U8 desc[UR36][R4.64+0x1c8], R13 ;  /* 0x0001c80d04009986 */ /* 0x0003e2000c101124 */
[----:B------:R-:W-:Y:S05]  /*125f0*/  @P0 BRA `(.L_x_497) ;  /* 0x00000000000c0947 */ /* 0x000fea0003800000 */
[----:B------:R-:W1:Y:S02]  /*12600*/  LDG.E.U8 R16, desc[UR36][R8.64+0x1c9] ;  /* 0x0001c92408107981 */ /* 0x000e64000c1e1100 */
[----:B-1----:R-:W-:-:S05]  /*12610*/  PRMT R13, R16, 0x8880, RZ ;  /* 0x00008880100d7816 */ /* 0x002fca00000000ff */
[----:B------:R-:W-:-:S07]  /*12620*/  IMAD R6, R13, R18, RZ ;  /* 0x000000120d067224 */ /* 0x000fce00078e02ff */
.L_x_497:
[----:B------:R-:W-:Y:S05]  /*12630*/  BSYNC B1 ;  /* 0x0000000000017941 */ /* 0x000fea0003800000 */
.L_x_496:
[----:B------:R-:W-:Y:S01]  /*12640*/  @!P0 IMAD R127, R127, R17, R6 ;  /* 0x000000117f7f8224 */ /* 0x000fe200078e0206 */
[----:B------:R-:W-:Y:S04]  /*12650*/  BSSY B1, `(.L_x_498) ;  /* 0x0000006000017945 */ /* 0x000fe80003800000 */
[----:B------:R0:W-:Y:S01]  /*12660*/  @!P0 STG.E.U8 desc[UR36][R4.64+0x1c9], R127 ;  /* 0x0001c97f04008986 */ /* 0x0001e2000c101124 */
[----:B------:R-:W-:Y:S05]  /*12670*/  @P5 BRA `(.L_x_499) ;  /* 0x00000000000c5947 */ /* 0x000fea0003800000 */
[----:B------:R-:W1:Y:S02]  /*12680*/  LDG.E.U8 R16, desc[UR36][R10.64+0x1d0] ;  /* 0x0001d0240a107981 */ /* 0x000e64000c1e1100 */
[----:B-1----:R-:W-:-:S05]  /*12690*/  PRMT R13, R16, 0x8880, RZ ;  /* 0x00008880100d7816 */ /* 0x002fca00000000ff */
[----:B------:R-:W-:-:S07]  /*126a0*/  IMAD R6, R13, R18, RZ ;  /* 0x000000120d067224 */ /* 0x000fce00078e02ff */
.L_x_499:
[----:B------:R-:W-:Y:S05]  /*126b0*/  BSYNC B1 ;  /* 0x0000000000017941 */ /* 0x000fea0003800000 */
.L_x_498:
[----:B-1----:R-:W-:Y:S01]  /*126c0*/  @!P5 IMAD R13, R128, R17, R6 ;  /* 0x00000011800dd224 */ /* 0x002fe200078e0206 */
[----:B------:R-:W-:Y:S04]  /*126d0*/  BSSY B1, `(.L_x_500) ;  /* 0x0000006000017945 */ /* 0x000fe80003800000 */
[----:B------:R1:W-:Y:S01]  /*126e0*/  @!P5 STG.E.U8 desc[UR36][R2.64+0x1d0], R13 ;  /* 0x0001d00d0200d986 */ /* 0x0003e2000c101124 */
[----:B------:R-:W-:Y:S05]  /*126f0*/  @P4 BRA `(.L_x_501) ;  /* 0x00000000000c4947 */ /* 0x000fea0003800000 */
[----:B------:R-:W1:Y:S02]  /*12700*/  LDG.E.U8 R16, desc[UR36][R10.64+0x1d1] ;  /* 0x0001d1240a107981 */ /* 0x000e64000c1e1100 */
[----:B-1----:R-:W-:-:S05]  /*12710*/  PRMT R13, R16, 0x8880, RZ ;  /* 0x00008880100d7816 */ /* 0x002fca00000000ff */
[----:B------:R-:W-:-:S07]  /*12720*/  IMAD R6, R13, R18, RZ ;  /* 0x000000120d067224 */ /* 0x000fce00078e02ff */
.L_x_501:
[----:B------:R-:W-:Y:S05]  /*12730*/  BSYNC B1 ;  /* 0x0000000000017941 */ /* 0x000fea0003800000 */
.L_x_500:
        /* <DEDUP_REMOVED lines=13> */
.L_x_503:
[----:B------:R-:W-:Y:S05]  /*12810*/  BSYNC B1 ;  /* 0x0000000000017941 */ /* 0x000fea0003800000 */
.L_x_502:
[----:B-1----:R-:W-:Y:S01]  /*12820*/  @!P3 IMAD R13, R130, R17, R6 ;  /* 0x00000011820db224 */ /* 0x002fe200078e0206 */
[----:B------:R-:W-:Y:S04]  /*12830*/  BSSY B1, `(.L_x_504) ;  /* 0x0000006000017945 */ /* 0x000fe80003800000 */
[----:B------:R1:W-:Y:S01]  /*12840*/  @!P3 STG.E.U8 desc[UR36][R4.64+0x1d0], R13 ;  /* 0x0001d00d0400b986 */ /* 0x0003e2000c101124 */
[----:B------:R-:W-:Y:S05]  /*12850*/  @P2 BRA `(.L_x_505) ;  /* 0x00000000000c2947 */ /* 0x000fea0003800000 */
[----:B------:R-:W1:Y:S02]  /*12860*/  LDG.E.U8 R16, desc[UR36][R8.64+0x1d1] ;  /* 0x0001d12408107981 */ /* 0x000e64000c1e1100 */
[----:B-1----:R-:W-:-:S05]  /*12870*/  PRMT R13, R16, 0x8880, RZ ;  /* 0x00008880100d7816 */ /* 0x002fca00000000ff */
[----:B------:R-:W-:-:S07]  /*12880*/  IMAD R6, R13, R18, RZ ;  /* 0x000000120d067224 */ /* 0x000fce00078e02ff */
.L_x_505:
[----:B------:R-:W-:Y:S05]  /*12890*/  BSYNC B1 ;  /* 0x0000000000017941 */ /* 0x000fea0003800000 */
.L_x_504:
[----:B------:R-:W-:Y:S01]  /*128a0*/  @!P2 IMAD R131, R131, R17, R6 ;  /* 0x000000118383a224 */ /* 0x000fe200078e0206 */
[----:B------:R-:W-:Y:S04]  /*128b0*/  BSSY B1, `(.L_x_506) ;  /* 0x0000006000017945 */ /* 0x000fe80003800000 */
[----:B------:R0:W-:Y:S01]  /*128c0*/  @!P2 STG.E.U8 desc[UR36][R4.64+0x1d1], R131 ;  /* 0x0001d1830400a986 */ /* 0x0001e2000c101124 */
[----:B------:R-:W-:Y:S05]  /*128d0*/  @P5 BRA `(.L_x_507) ;  /* 0x00000000000c5947 */ /* 0x000fea0003800000 */
[----:B------:R-:W1:Y:S02]  /*128e0*/  LDG.E.U8 R16, desc[UR36][R10.64+0x1d8] ;  /* 0x0001d8240a107981 */ /* 0x000e64000c1e1100 */
[----:B-1----:R-:W-:-:S05]  /*128f0*/  PRMT R13, R16, 0x8880, RZ ;  /* 0x00008880100d7816 */ /* 0x002fca00000000ff */
[----:B------:R-:W-:-:S07]  /*12900*/  IMAD R6, R13, R18, RZ ;  /* 0x000000120d067224 */ /* 0x000fce00078e02ff */
.L_x_507:
[----:B------:R-:W-:Y:S05]  /*12910*/  BSYNC B1 ;  /* 0x0000000000017941 */ /* 0x000fea0003800000 */
.L_x_506:
[----:B-1----:R-:W-:Y:S01]  /*12920*/  @!P5 IMAD R13, R132, R17, R6 ;  /* 0x00000011840dd224 */ /* 0x002fe200078e0206 */
[----:B------:R-:W-:Y:S04]  /*12930*/  BSSY B1, `(.L_x_508) ;  /* 0x0000006000017945 */ /* 0x000fe80003800000 */
[----:B------:R1:W-:Y:S01]  /*12940*/  @!P5 STG.E.U8 desc[UR36][R2.64+0x1d8], R13 ;  /* 0x0001d80d0200d986 */ /* 0x0003e2000c101124 */
[----:B------:R-:W-:Y:S05]  /*12950*/  @P4 BRA `(.L_x_509) ;  /* 0x00000000000c4947 */ /* 0x000fea0003800000 */
[----:B------:R-:W1:Y:S02]  /*12960*/  LDG.E.U8 R16, desc[UR36][R10.64+0x1d9] ;  /* 0x0001d9240a107981 */ /* 0x000e64000c1e1100 */
[----:B-1----:R-:W-:-:S05]  /*12970*/  PRMT R13, R16, 0x8880, RZ ;  /* 0x00008880100d7816 */ /* 0x002fca00000000ff */
[----:B------:R-:W-:-:S07]  /*12980*/  IMAD R6, R13, R18, RZ ;  /* 0x000000120d067224 */ /* 0x000fce00078e02ff */
.L_x_509:
[----:B------:R-:W-:Y:S05]  /*12990*/  BSYNC B1 ;  /* 0x0000000000017941 */ /* 0x000fea0003800000 */
.L_x_508:
        /* <DEDUP_REMOVED lines=13> */
.L_x_511:
[----:B------:R-:W-:Y:S05]  /*12a70*/  BSYNC B1 ;  /* 0x0000000000017941 */ /* 0x000fea0003800000 */
.L_x_510:
[----:B-1----:R-:W-:Y:S01]  /*12a80*/  @!P1 IMAD R13, R134, R17, R6 ;  /* 0x00000011860d9224 */ /* 0x002fe200078e0206 */
[----:B------:R-:W-:Y:S04]  /*12a90*/  BSSY B1, `(.L_x_512) ;  /* 0x0000006000017945 */ /* 0x000fe80003800000 */
[----:B------:R1:W-:Y:S01]  /*12aa0*/  @!P1 STG.E.U8 desc[UR36][R4.64+0x1d8], R13 ;  /* 0x0001d80d04009986 */ /* 0x0003e2000c101124 */
[----:B------:R-:W-:Y:S05]  /*12ab0*/  @P4 BRA `(.L_x_513) ;  /* 0x00000000000c4947 */ /* 0x000fea0003800000 */
[----:B------:R-:W1:Y:S02]  /*12ac0*/  LDG.E.U8 R16, desc[UR36][R8.64+0x1d9] ;  /* 0x0001d92408107981 */ /* 0x000e64000c1e1100 */
[----:B-1----:R-:W-:-:S05]  /*12ad0*/  PRMT R13, R16, 0x8880, RZ ;  /* 0x00008880100d7816 */ /* 0x002fca00000000ff */
[----:B------:R-:W-:-:S07]  /*12ae0*/  IMAD R6, R13, R18, RZ ;  /* 0x000000120d067224 */ /* 0x000fce00078e02ff */
.L_x_513:
[----:B------:R-:W-:Y:S05]  /*12af0*/  BSYNC B1 ;  /* 0x0000000000017941 */ /* 0x000fea0003800000 */
.L_x_512:
[----:B------:R-:W-:Y:S01]  /*12b00*/  @!P4 IMAD R135, R135, R17, R6 ;  /* 0x000000118787c224 */ /* 0x000fe200078e0206 */
[----:B------:R-:W-:Y:S04]  /*12b10*/  BSSY B1, `(.L_x_514) ;  /* 0x0000006000017945 */ /* 0x000fe80003800000 */
[----:B------:R0:W-:Y:S01]  /*12b20*/  @!P4 STG.E.U8 desc[UR36][R4.64+0x1d9], R135 ;  /* 0x0001d9870400c986 */ /* 0x0001e2000c101124 */
[----:B------:R-:W-:Y:S05]  /*12b30*/  @P5 BRA `(.L_x_515) ;  /* 0x00000000000c5947 */ /* 0x000fea0003800000 */
[----:B------:R-:W1:Y:S02]  /*12b40*/  LDG.E.U8 R16, desc[UR36][R10.64+0x1e0] ;  /* 0x0001e0240a107981 */ /* 0x000e64000c1e1100 */
[----:B-1----:R-:W-:-:S05]  /*12b50*/  PRMT R13, R16, 0x8880, RZ ;  /* 0x00008880100d7816 */ /* 0x002fca00000000ff */
[----:B------:R-:W-:-:S07]  /*12b60*/  IMAD R6, R13, R18, RZ ;  /* 0x000000120d067224 */ /* 0x000fce00078e02ff */
.L_x_515:
[----:B------:R-:W-:Y:S05]  /*12b70*/  BSYNC B1 ;  /* 0x0000000000017941 */ /* 0x000fea0003800000 */
.L_x_514:
[----:B-1----:R-:W-:Y:S01]  /*12b80*/  @!P5 IMAD R13, R136, R17, R6 ;  /* 0x00000011880dd224 */ /* 0x002fe200078e0206 */
[----:B------:R-:W-:Y:S04]  /*12b90*/  BSSY B1, `(.L_x_516) ;  /* 0x0000006000017945 */ /* 0x000fe80003800000 */
[----:B------:R1:W-:Y:S01]  /*12ba0*/  @!P5 STG.E.U8 desc[UR36][R2.64+0x1e0], R13 ;  /* 0x0001e00d0200d986 */ /* 0x0003e2000c101124 */
[----:B------:R-:W-:Y:S05]  /*12bb0*/  @P0 BRA `(.L_x_517) ;  /* 0x00000000000c0947 */ /* 0x000fea0003800000 */
[----:B------:R-:W1:Y:S02]  /*12bc0*/  LDG.E.U8 R16, desc[UR36][R10.64+0x1e1] ;  /* 0x0001e1240a107981 */ /* 0x000e64000c1e1100 */
[----:B-1----:R-:W-:-:S05]  /*12bd0*/  PRMT R13, R16, 0x8880, RZ ;  /* 0x00008880100d7816 */ /* 0x002fca00000000ff */
[----:B------:R-:W-:-:S07]  /*12be0*/  IMAD R6, R13, R18, RZ ;  /* 0x000000120d067224 */ /* 0x000fce00078e02ff */
.L_x_517:
[----:B------:R-:W-:Y:S05]  /*12bf0*/  BSYNC B1 ;  /* 0x0000000000017941 */ /* 0x000fea0003800000 */
.L_x_516:
        /* <DEDUP_REMOVED lines=13> */
.L_x_519:
[----:B------:R-:W-:Y:S05]  /*12cd0*/  BSYNC B1 ;  /* 0x0000000000017941 */ /* 0x000fea0003800000 */
.L_x_518:
[----:B-1----:R-:W-:Y:S01]  /*12ce0*/  @!P3 IMAD R13, R138, R17, R6 ;  /* 0x000000118a0db224 */ /* 0x002fe200078e0206 */
[----:B------:R-:W-:Y:S04]  /*12cf0*/  BSSY B1, `(.L_x_520) ;  /* 0x0000006000017945 */ /* 0x000fe80003800000 */
[----:B------:R1:W-:Y:S01]  /*12d00*/  @!P3 STG.E.U8 desc[UR36][R4.64+0x1e0], R13 ;  /* 0x0001e00d0400b986 */ /* 0x0003e2000c101124 */
[----:B------:R-:W-:Y:S05]  /*12d10*/  @P2 BRA `(.L_x_521) ;  /* 0x00000000000c2947 */ /* 0x000fea0003800000 */
[----:B------:R-:W1:Y:S02]  /*12d20*/  LDG.E.U8 R16, desc[UR36][R8.64+0x1e1] ;  /* 0x0001e12408107981 */ /* 0x000e64000c1e1100 */
[----:B-1----:R-:W-:-:S05]  /*12d30*/  PRMT R13, R16, 0x8880, RZ ;  /* 0x00008880100d7816 */ /* 0x002fca00000000ff */
[----:B------:R-:W-:-:S07]  /*12d40*/  IMAD R6, R13, R18, RZ ;  /* 0x000000120d067224 */ /* 0x000fce00078e02ff */
.L_x_521:
[----:B------:R-:W-:Y:S05]  /*12d50*/  BSYNC B1 ;  /* 0x0000000000017941 */ /* 0x000fea0003800000 */
.L_x_520:
[----:B------:R-:W-:Y:S01]  /*12d60*/  @!P2 IMAD R139, R139, R17, R6 ;  /* 0x000000118b8ba224 */ /* 0x000fe200078e0206 */
[----:B------:R-:W-:Y:S04]  /*12d70*/  BSSY B1, `(.L_x_522) ;  /* 0x0000006000017945 */ /* 0x000fe80003800000 */
[----:B------:R0:W-:Y:S01]  /*12d80*/  @!P2 STG.E.U8 desc[UR36][R4.64+0x1e1], R139 ;  /* 0x0001e18b0400a986 */ /* 0x0001e2000c101124 */
[----:B------:R-:W-:Y:S05]  /*12d90*/  @P0 BRA `(.L_x_523) ;  /* 0x00000000000c0947 */ /* 0x000fea0003800000 */
[----:B------:R-:W1:Y:S02]  /*12da0*/  LDG.E.U8 R16, desc[UR36][R10.64+0x1e8] ;  /* 0x0001e8240a107981 */ /* 0x000e64000c1e1100 */
[----:B-1----:R-:W-:-:S05]  /*12db0*/  PRMT R13, R16, 0x8880, RZ ;  /* 0x00008880100d7816 */ /* 0x002fca00000000ff */
[----:B------:R-:W-:-:S07]  /*12dc0*/  IMAD R6, R13, R18, RZ ;  /* 0x000000120d067224 */ /* 0x000fce00078e02ff */
.L_x_523:
[----:B------:R-:W-:Y:S05]  /*12dd0*/  BSYNC B1 ;  /* 0x0000000000017941 */ /* 0x000fea0003800000 */
.L_x_522:
[----:B-1----:R-:W-:Y:S01]  /*12de0*/  @!P0 IMAD R13, R140, R17, R6 ;  /* 0x000000118c0d8224 */ /* 0x002fe200078e0206 */
[----:B------:R-:W-:Y:S04]  /*12df0*/  BSSY B1, `(.L_x_524) ;  /* 0x0000006000017945 */ /* 0x000fe80003800000 */
[----:B------:R1:W-:Y:S01]  /*12e00*/  @!P0 STG.E.U8 desc[UR36][R2.64+0x1e8], R13 ;  /* 0x0001e80d02008986 */ /* 0x0003e2000c101124 */
[----:B------:R-:W-:Y:S05]  /*12e10*/  @P5 BRA `(.L_x_525) ;  /* 0x00000000000c5947 */ /* 0x000fea0003800000 */
[----:B------:R-:W1:Y:S02]  /*12e20*/  LDG.E.U8 R16, desc[UR36][R10.64+0x1e9] ;  /* 0x0001e9240a107981 */ /* 0x000e64000c1e1100 */
[----:B-1----:R-:W-:-:S05]  /*12e30*/  PRMT R13, R16, 0x8880, RZ ;  /* 0x00008880100d7816 */ /* 0x002fca00000000ff */
[----:B------:R-:W-:-:S07]  /*12e40*/  IMAD R6, R13, R18, RZ ;  /* 0x000000120d067224 */ /* 0x000fce00078e02ff */
.L_x_525:
[----:B------:R-:W-:Y:S05]  /*12e50*/  BSYNC B1 ;  /* 0x0000000000017941 */ /* 0x000fea0003800000 */
.L_x_524:
        /* <DEDUP_REMOVED lines=13> */
.L_x_527:
[----:B------:R-:W-:Y:S05]  /*12f30*/  BSYNC B1 ;  /* 0x0000000000017941 */ /* 0x000fea0003800000 */
.L_x_526:
[----:B-1----:R-:W-:Y:S01]  /*12f40*/  @!P4 IMAD R13, R142, R17, R6 ;  /* 0x000000118e0dc224 */ /* 0x002fe200078e0206 */
[----:B------:R-:W-:Y:S04]  /*12f50*/  BSSY B1, `(.L_x_528) ;  /* 0x0000006000017945 */ /* 0x000fe80003800000 */
[----:B------:R1:W-:Y:S01]  /*12f60*/  @!P4 STG.E.U8 desc[UR36][R4.64+0x1e8], R13 ;  /* 0x0001e80d0400c986 */ /* 0x0003e2000c101124 */
[----:B------:R-:W-:Y:S05]  /*12f70*/  @P1 BRA `(.L_x_529) ;  /* 0x00000000000c1947 */ /* 0x000fea0003800000 */
[----:B------:R-:W1:Y:S02]  /*12f80*/  LDG.E.U8 R16, desc[UR36][R8.64+0x1e9] ;  /* 0x0001e92408107981 */ /* 0x000e64000c1e1100 */
[----:B-1----:R-:W-:-:S05]  /*12f90*/  PRMT R13, R16, 0x8880, RZ ;  /* 0x00008880100d7816 */ /* 0x002fca00000000ff */
[----:B------:R-:W-:-:S07]  /*12fa0*/  IMAD R6, R13, R18, RZ ;  /* 0x000000120d067224 */ /* 0x000fce00078e02ff */
.L_x_529:
[----:B------:R-:W-:Y:S05]  /*12fb0*/  BSYNC B1 ;  /* 0x0000000000017941 */ /* 0x000fea0003800000 */
.L_x_528:
[----:B------:R-:W-:Y:S01]  /*12fc0*/  @!P1 IMAD R143, R143, R17, R6 ;  /* 0x000000118f8f9224 */ /* 0x000fe200078e0206 */
[----:B------:R-:W-:Y:S04]  /*12fd0*/  BSSY B1, `(.L_x_530) ;  /* 0x0000006000017945 */ /* 0x000fe80003800000 */
[----:B------:R0:W-:Y:S01]  /*12fe0*/  @!P1 STG.E.U8 desc[UR36][R4.64+0x1e9], R143 ;  /* 0x0001e98f04009986 */ /* 0x0001e2000c101124 */
[----:B------:R-:W-:Y:S05]  /*12ff0*/  @P3 BRA `(.L_x_531) ;  /* 0x00000000000c3947 */ /* 0x000fea0003800000 */
[----:B------:R-:W1:Y:S02]  /*13000*/  LDG.E.U8 R16, desc[UR36][R10.64+0x1f0] ;  /* 0x0001f0240a107981 */ /* 0x000e64000c1e1100 */
[----:B-1----:R-:W-:-:S05]  /*13010*/  PRMT R13, R16, 0x8880, RZ ;  /* 0x00008880100d7816 */ /* 0x002fca00000000ff */
[----:B------:R-:W-:-:S07]  /*13020*/  IMAD R6, R13, R18, RZ ;  /* 0x000000120d067224 */ /* 0x000fce00078e02ff */
.L_x_531:
[----:B------:R-:W-:Y:S05]  /*13030*/  BSYNC B1 ;  /* 0x0000000000017941 */ /* 0x000fea0003800000 */
.L_x_530:
[----:B-1----:R-:W-:Y:S01]  /*13040*/  @!P3 IMAD R13, R144, R17, R6 ;  /* 0x00000011900db224 */ /* 0x002fe200078e0206 */
[----:B------:R-:W-:Y:S04]  /*13050*/  BSSY B1, `(.L_x_532) ;  /* 0x0000006000017945 */ /* 0x000fe80003800000 */
[----:B------:R1:W-:Y:S01]  /*13060*/  @!P3 STG.E.U8 desc[UR36][R2.64+0x1f0], R13 ;  /* 0x0001f00d0200b986 */ /* 0x0003e2000c101124 */
[----:B------:R-:W-:Y:S05]  /*13070*/  @P5 BRA `(.L_x_533) ;  /* 0x00000000000c5947 */ /* 0x000fea0003800000 */
[----:B------:R-:W1:Y:S02]  /*13080*/  LDG.E.U8 R16, desc[UR36][R10.64+0x1f1] ;  /* 0x0001f1240a107981 */ /* 0x000e64000c1e1100 */
[----:B-1----:R-:W-:-:S05]  /*13090*/  PRMT R13, R16, 0x8880, RZ ;  /* 0x00008880100d7816 */ /* 0x002fca00000000ff */
[----:B------:R-:W-:-:S07]  /*130a0*/  IMAD R6, R13, R18, RZ ;  /* 0x000000120d067224 */ /* 0x000fce00078e02ff */
.L_x_533:
[----:B------:R-:W-:Y:S05]  /*130b0*/  BSYNC B1 ;  /* 0x0000000000017941 */ /* 0x000fea0003800000 */
.L_x_532:
        /* <DEDUP_REMOVED lines=9> */
[----:B------:R-:W-:Y:S01]  /*13150*/  ISETP.LT.OR P3, PT, R0, 0x9, !P3 ;  /* 0x000000090000780c */ /* 0x000fe20005f61670 */
[----:B------:R-:W-:-:S12]  /*13160*/  @P2 BRA `(.L_x_535) ;  /* 0x00000000000c2947 */ /* 0x000fd80003800000 */
[----:B------:R-:W5:Y:S02]  /*13170*/  LDG.E.U8 R16, desc[UR36][R8.64+0x1f0] ;  /* 0x0001f02408107981 */ /* 0x000f64000c1e1100 */
[----:B-----5:R-:W-:-:S05]  /*13180*/  PRMT R7, R16, 0x8880, RZ ;  /* 0x0000888010077816 */ /* 0x020fca00000000ff */
[----:B------:R-:W-:-:S07]  /*13190*/  IMAD R6, R7, R18, RZ ;  /* 0x0000001207067224 */ /* 0x000fce00078e02ff */
.L_x_535:
[----:B------:R-:W-:Y:S05]  /*131a0*/  BSYNC B1 ;  /* 0x0000000000017941 */ /* 0x000fea0003800000 */
.L_x_534:
[----:B------:R-:W-:Y:S01]  /*131b0*/  @!P2 IMAD R7, R146, R17, R6 ;  /* 0x000000119207a224 */ /* 0x000fe200078e0206 */
[----:B------:R-:W-:Y:S04]  /*131c0*/  BSSY B1, `(.L_x_536) ;  /* 0x0000006000017945 */ /* 0x000fe80003800000 */
[----:B------:R0:W-:Y:S01]  /*131d0*/  @!P2 STG.E.U8 desc[UR36][R4.64+0x1f0], R7 ;  /* 0x0001f0070400a986 */ /* 0x0001e2000c101124 */
[----:B------:R-:W-:Y:S05]  /*131e0*/  @P0 BRA `(.L_x_537) ;  /* 0x00000000000c0947 */ /* 0x000fea0003800000 */
[----:B------:R-:W0:Y:S02]  /*131f0*/  LDG.E.U8 R16, desc[UR36][R8.64+0x1f1] ;  /* 0x0001f12408107981 */ /* 0x000e24000c1e1100 */
[----:B0-----:R-:W-:-:S05]  /*13200*/  PRMT R7, R16, 0x8880, RZ ;  /* 0x0000888010077816 */ /* 0x001fca00000000ff */
[----:B------:R-:W-:-:S07]  /*13210*/  IMAD R6, R7, R18, RZ ;  /* 0x0000001207067224 */ /* 0x000fce00078e02ff */
.L_x_537:
[----:B------:R-:W-:Y:S05]  /*13220*/  BSYNC B1 ;  /* 0x0000000000017941 */ /* 0x000fea0003800000 */
.L_x_536:
[----:B------:R-:W-:Y:S01]  /*13230*/  @!P0 IMAD R147, R147, R17, R6 ;  /* 0x0000001193938224 */ /* 0x000fe200078e0206 */
[----:B------:R-:W-:Y:S04]  /*13240*/  BSSY B1, `(.L_x_538) ;  /* 0x0000006000017945 */ /* 0x000fe80003800000 */
[----:B------:R0:W-:Y:S01]  /*13250*/  @!P0 STG.E.U8 desc[UR36][R4.64+0x1f1], R147 ;  /* 0x0001f19304008986 */ /* 0x0001e2000c101124 */
[----:B------:R-:W-:Y:S05]  /*13260*/  @P5 BRA `(.L_x_539) ;  /* 0x00000000000c5947 */ /* 0x000fea0003800000 */
[----:B------:R-:W0:Y:S02]  /*13270*/  LDG.E.U8 R16, desc[UR36][R10.64+0x1f8] ;  /* 0x0001f8240a107981 */ /* 0x000e24000c1e1100 */
[----:B0-----:R-:W-:-:S05]  /*13280*/  PRMT R7, R16, 0x8880, RZ ;  /* 0x0000888010077816 */ /* 0x001fca00000000ff */
[----:B------:R-:W-:-:S07]  /*13290*/  IMAD R6, R7, R18, RZ ;  /* 0x0000001207067224 */ /* 0x000fce00078e02ff */
.L_x_539:
[----:B------:R-:W-:Y:S05]  /*132a0*/  BSYNC B1 ;  /* 0x0000000000017941 */ /* 0x000fea0003800000 */
.L_x_538:
[----:B0-----:R-:W-:Y:S01]  /*132b0*/  @!P5 IMAD R7, R148, R17, R6 ;  /* 0x000000119407d224 */ /* 0x001fe200078e0206 */
[----:B------:R-:W-:Y:S04]  /*132c0*/  BSSY B1, `(.L_x_540) ;  /* 0x0000006000017945 */ /* 0x000fe80003800000 */
[----:B------:R0:W-:Y:S01]  /*132d0*/  @!P5 STG.E.U8 desc[UR36][R2.64+0x1f8], R7 ;  /* 0x0001f8070200d986 */ /* 0x0001e2000c101124 */
[----:B------:R-:W-:Y:S05]  /*132e0*/  @P4 BRA `(.L_x_541) ;  /* 0x00000000000c4947 */ /* 0x000fea0003800000 */
[----:B------:R-:W0:Y:S02]  /*132f0*/  LDG.E.U8 R16, desc[UR36][R10.64+0x1f9] ;  /* 0x0001f9240a107981 */ /* 0x000e24000c1e1100 */
[----:B0-----:R-:W-:-:S05]  /*13300*/  PRMT R7, R16, 0x8880, RZ ;  /* 0x0000888010077816 */ /* 0x001fca00000000ff */
[----:B------:R-:W-:-:S07]  /*13310*/  IMAD R6, R7, R18, RZ ;  /* 0x0000001207067224 */ /* 0x000fce00078e02ff */
.L_x_541:
[----:B------:R-:W-:Y:S05]  /*13320*/  BSYNC B1 ;  /* 0x0000000000017941 */ /* 0x000fea0003800000 */
.L_x_540:
[----:B------:R-:W-:Y:S01]  /*13330*/  @!P4 IMAD R149, R149, R17, R6 ;  /* 0x000000119595c224 */ /* 0x000fe200078e0206 */
[----:B------:R-:W-:Y:S04]  /*13340*/  BSSY B1, `(.L_x_542) ;  /* 0x0000006000017945 */ /* 0x000fe80003800000 */
[----:B------:R0:W-:Y:S01]  /*13350*/  @!P4 STG.E.U8 desc[UR36][R2.64+0x1f9], R149 ;  /* 0x0001f9950200c986 */ /* 0x0001e2000c101124 */
[----:B------:R-:W-:Y:S05]  /*13360*/  @P3 BRA `(.L_x_543) ;  /* 0x00000000000c3947 */ /* 0x000fea0003800000 */
[----:B------:R-:W0:Y:S02]  /*13370*/  LDG.E.U8 R16, desc[UR36][R8.64+0x1f8] ;  /* 0x0001f82408107981 */ /* 0x000e24000c1e1100 */
[----:B012-4-:R-:W-:-:S05]  /*13380*/  PRMT R3, R16, 0x8880, RZ ;  /* 0x0000888010037816 */ /* 0x017fca00000000ff */
[----:B------:R-:W-:-:S07]  /*13390*/  IMAD R6, R3, R18, RZ ;  /* 0x0000001203067224 */ /* 0x000fce00078e02ff */
.L_x_543:
[----:B------:R-:W-:Y:S05]  /*133a0*/  BSYNC B1 ;  /* 0x0000000000017941 */ /* 0x000fea0003800000 */
.L_x_542:
[----:B012-4-:R-:W-:Y:S01]  /*133b0*/  @!P3 IMAD R3, R150, R17, R6 ;  /* 0x000000119603b224 */ /* 0x017fe200078e0206 */
[----:B------:R-:W-:Y:S01]  /*133c0*/  ISETP.LT.OR P1, PT, R0, 0x9, !P1 ;  /* 0x000000090000780c */ /* 0x000fe20004f21670 */
[----:B------:R-:W-:Y:S03]  /*133d0*/  BSSY B1, `(.L_x_544) ;  /* 0x0000006000017945 */ /* 0x000fe60003800000 */
[----:B------:R0:W-:Y:S09]  /*133e0*/  @!P3 STG.E.U8 desc[UR36][R4.64+0x1f8], R3 ;  /* 0x0001f8030400b986 */ /* 0x0001f2000c101124 */
[----:B------:R-:W-:Y:S05]  /*133f0*/  @P1 BRA `(.L_x_545) ;  /* 0x00000000000c1947 */ /* 0x000fea0003800000 */
[----:B------:R-:W0:Y:S02]  /*13400*/  LDG.E.U8 R16, desc[UR36][R8.64+0x1f9] ;  /* 0x0001f92408107981 */ /* 0x000e24000c1e1100 */
[----:B0-----:R-:W-:-:S05]  /*13410*/  PRMT R3, R16, 0x8880, RZ ;  /* 0x0000888010037816 */ /* 0x001fca00000000ff */
[----:B------:R-:W-:-:S07]  /*13420*/  IMAD R6, R3, R18, RZ ;  /* 0x0000001203067224 */ /* 0x000fce00078e02ff */
.L_x_545:
[----:B------:R-:W-:Y:S05]  /*13430*/  BSYNC B1 ;  /* 0x0000000000017941 */ /* 0x000fea0003800000 */
.L_x_544:
[----:B------:R-:W-:Y:S01]  /*13440*/  IMAD R151, R151, R17, R6 ;  /* 0x0000001197977224 */ /* 0x000fe200078e0206 */
[----:B------:R-:W-:Y:S06]  /*13450*/  @P1 BRA `(.L_x_546) ;  /* 0x0000004000081947 */ /* 0x000fec0003800000 */
[----:B------:R1:W-:Y:S01]  /*13460*/  STG.E.U8 desc[UR36][R4.64+0x1f9], R151 ;  /* 0x0001f99704007986 */ /* 0x0003e2000c101124 */
[----:B------:R-:W-:Y:S05]  /*13470*/  BRA `(.L_x_546) ;  /* 0x0000004000007947 */ /* 0x000fea0003800000 */
.L_x_33:
[----:B------:R-:W2:Y:S04]  /*13480*/  LDL.LU R6, [R1] ;  /* 0x0000000001067983 */ /* 0x000ea80000300800 */
[----:B------:R-:W3:Y:S04]  /*13490*/  LDL.LU R8, [R1+0x4] ;  /* 0x0000040001087983 */ /* 0x000ee80000300800 */
[----:B------:R-:W4:Y:S04]  /*134a0*/  LDL.LU R9, [R1+0x18] ;  /* 0x0000180001097983 */ /* 0x000f280000300800 */
[----:B------:R-:W5:Y:S04]  /*134b0*/  LDL.LU R235, [R1+0x90] ;  /* 0x0000900001eb7983 */ /* 0x000f680000300800 */
        /* <DEDUP_REMOVED lines=64> */
[----:B------:R-:W5:Y:S01]  /*138c0*/  LDL.LU R175, [R1+0x194] ;  /* 0x0001940001af7983 */ /* 0x000f620000300800 */
[----:B------:R-:W-:-:S03]  /*138d0*/  ISETP.GE.AND P0, PT, R7, 0x1, PT ;  /* 0x000000010700780c */ /* 0x000fc60003f06270 */
[----:B------:R-:W5:Y:S04]  /*138e0*/  LDL.LU R174, [R1+0x198] ;  /* 0x0001980001ae7983 */ /* 0x000f680000300800 */
[----:B------:R-:W5:Y:S04]  /*138f0*/  LDL.LU R173, [R1+0x19c] ;  /* 0x00019c0001ad7983 */ /* 0x000f680000300800 */
[----:B------:R-:W5:Y:S04]  /*13900*/  LDL.LU R172, [R1+0x1a0] ;  /* 0x0001a00001ac7983 */ /* 0x000f680000300800 */
[----:B------:R-:W5:Y:S01]  /*13910*/  LDL.LU R171, [R1+0x1a4] ;  /* 0x0001a40001ab7983 */ /* 0x000f620000300800 */
[----:B------:R-:W-:-:S03]  /*13920*/  ISETP.LT.OR P1, PT, R0, 0x1, !P0 ;  /* 0x000000010000780c */ /* 0x000fc60004721670 */
        /* <DEDUP_REMOVED lines=13> */
[----:B--2---:R-:W-:-:S03]  /*13a00*/  @!P1 IMAD R6, R6, R17, RZ ;  /* 0x0000001106069224 */ /* 0x004fc600078e02ff */
        /* <DEDUP_REMOVED lines=9> */
[----:B------:R0:W-:Y:S04]  /*13aa0*/  @!P1 STG.E.U8 desc[UR36][R2.64], R6 ;  /* 0x0000000602009986 */ /* 0x0001e8000c101124 */
[----:B0-----:R-:W4:Y:S01]  /*13ab0*/  LDL.LU R6, [R1+0x8] ;  /* 0x0000080001067983 */ /* 0x001f220000300800 */
[----:B------:R-:W-:-:S02]  /*13ac0*/  ISETP.GE.AND P1, PT, R7, 0x2, PT ;  /* 0x000000020700780c */ /* 0x000fc40003f26270 */
[C---:B------:R-:W-:Y:S02]  /*13ad0*/  ISETP.LT.OR P0, PT, R0.reuse, 0x9, !P0 ;  /* 0x000000090000780c */ /* 0x040fe40004701670 */
[----:B------:R-:W-:-:S13]  /*13ae0*/  ISETP.LT.OR P2, PT, R0, 0x1, !P1 ;  /* 0x000000010000780c */ /* 0x000fda0004f41670 */
[----:B---3--:R-:W-:-:S05]  /*13af0*/  @!P2 IMAD R8, R8, R17, RZ ;  /* 0x000000110808a224 */ /* 0x008fca00078e02ff */
[----:B------:R0:W-:Y:S04]  /*13b00*/  @!P2 STG.E.U8 desc[UR36][R2.64+0x1], R8 ;  /* 0x000001080200a986 */ /* 0x0001e8000c101124 */
[----:B0-----:R-:W3:Y:S01]  /*13b10*/  LDL.LU R8, [R1+0xc] ;  /* 0x00000c0001087983 */ /* 0x001ee20000300800 */
[----:B----4-:R-:W-:-:S05]  /*13b20*/  @!P0 IMAD R6, R6, R17, RZ ;  /* 0x0000001106068224 */ /* 0x010fca00078e02ff */
[----:B------:R0:W-:Y:S04]  /*13b30*/  @!P0 STG.E.U8 desc[UR36][R4.64], R6 ;  /* 0x0000000604008986 */ /* 0x0001e8000c101124 */
[----:B0-----:R-:W4:Y:S01]  /*13b40*/  LDL.LU R6, [R1+0x10] ;  /* 0x0000100001067983 */ /* 0x001f220000300800 */
[----:B------:R-:W-:Y:S02]  /*13b50*/  ISETP.GE.AND P0, PT, R7, 0x9, PT ;  /* 0x000000090700780c */ /* 0x000fe40003f06270 */
[C---:B------:R-:W-:Y:S02]  /*13b60*/  ISETP.LT.OR P1, PT, R0.reuse, 0x9, !P1 ;  /* 0x000000090000780c */ /* 0x040fe40004f21670 */
[----:B------:R-:W-:-:S11]  /*13b70*/  ISETP.LT.OR P4, PT, R0, 0x1, !P0 ;  /* 0x000000010000780c */ /* 0x000fd60004781670 */
[----:B---3--:R-:W-:-:S05]  /*13b80*/  @!P1 IMAD R8, R8, R17, RZ ;  /* 0x0000001108089224 */ /* 0x008fca00078e02ff */
[----:B------:R0:W-:Y:S04]  /*13b90*/  @!P1 STG.E.U8 desc[UR36][R4.64+0x1], R8 ;  /* 0x0000010804009986 */ /* 0x0001e8000c101124 */
[----:B0-----:R-:W3:Y:S01]  /*13ba0*/  LDL.LU R8, [R1+0x1c] ;  /* 0x00001c0001087983 */ /* 0x001ee20000300800 */
[----:B----4-:R-:W-:-:S05]  /*13bb0*/  @!P4 IMAD R6, R6, R17, RZ ;  /* 0x000000110606c224 */ /* 0x010fca00078e02ff */
[----:B------:R0:W-:Y:S04]  /*13bc0*/  @!P4 STG.E.U8 desc[UR36][R2.64+0x8], R6 ;  /* 0x000008060200c986 */ /* 0x0001e8000c101124 */
[----:B0-----:R-:W4:Y:S01]  /*13bd0*/  LDL.LU R6, [R1+0x14] ;  /* 0x0000140001067983 */ /* 0x001f220000300800 */
[----:B------:R-:W-:-:S04]  /*13be0*/  ISETP.GE.AND P3, PT, R7, 0xa, PT ;  /* 0x0000000a0700780c */ /* 0x000fc80003f66270 */
[C---:B------:R-:W-:Y:S02]  /*13bf0*/  ISETP.LT.OR P2, PT, R0.reuse, 0x1, !P3 ;  /* 0x000000010000780c */ /* 0x040fe40005f41670 */
[----:B------:R-:W-:Y:S02]  /*13c00*/  ISETP.GE.AND P1, PT, R7, 0x11, PT ;  /* 0x000000110700780c */ /* 0x000fe40003f26270 */
[----:B------:R-:W-:-:S09]  /*13c10*/  ISETP.LT.OR P0, PT, R0, 0x9, !P0 ;  /* 0x000000090000780c */ /* 0x000fd20004701670 */
[----:B----4-:R-:W-:-:S05]  /*13c20*/  @!P2 IMAD R6, R6, R17, RZ ;  /* 0x000000110606a224 */ /* 0x010fca00078e02ff */
[----:B------:R0:W-:Y:S04]  /*13c30*/  @!P2 STG.E.U8 desc[UR36][R2.64+0x9], R6 ;  /* 0x000009060200a986 */ /* 0x0001e8000c101124 */
[----:B0-----:R-:W4:Y:S01]  /*13c40*/  LDL.LU R6, [R1+0x20] ;  /* 0x0000200001067983 */ /* 0x001f220000300800 */
[C---:B------:R-:W-:Y:S02]  /*13c50*/  ISETP.LT.OR P3, PT, R0.reuse, 0x9, !P3 ;  /* 0x000000090000780c */ /* 0x040fe40005f61670 */
[----:B------:R-:W-:Y:S01]  /*13c60*/  ISETP.LT.OR P4, PT, R0, 0x1, !P1 ;  /* 0x000000010000780c */ /* 0x000fe20004f81670 */
[----:B------:R-:W-:-:S05]  /*13c70*/  @!P0 IMAD R9, R9, R17, RZ ;  /* 0x0000001109098224 */ /* 0x000fca00078e02ff */
[----:B------:R0:W-:Y:S05]  /*13c80*/  @!P0 STG.E.U8 desc[UR36][R4.64+0x8], R9 ;  /* 0x0000080904008986 */ /* 0x0001ea000c101124 */
[----:B---3--:R-:W-:-:S05]  /*13c90*/  @!P3 IMAD R8, R8, R17, RZ ;  /* 0x000000110808b224 */ /* 0x008fca00078e02ff */
[----:B------:R1:W-:Y:S04]  /*13ca0*/  @!P3 STG.E.U8 desc[UR36][R4.64+0x9], R8 ;  /* 0x000009080400b986 */ /* 0x0003e8000c101124 */
[----:B0-----:R-:W3:Y:S04]  /*13cb0*/  LDL.LU R9, [R1+0x38] ;  /* 0x0000380001097983 */ /* 0x001ee80000300800 */
[----:B-1----:R-:W5:Y:S01]  /*13cc0*/  LDL.LU R8, [R1+0x28] ;  /* 0x0000280001087983 */ /* 0x002f620000300800 */
[----:B----4-:R-:W-:-:S05]  /*13cd0*/  @!P4 IMAD R6, R6, R17, RZ ;  /* 0x000000110606c224 */ /* 0x010fca00078e02ff */
[----:B------:R0:W-:Y:S04]  /*13ce0*/  @!P4 STG.E.U8 desc[UR36][R2.64+0x10], R6 ;  /* 0x000010060200c986 */ /* 0x0001e8000c101124 */
[----:B0-----:R-:W4:Y:S01]  /*13cf0*/  LDL.LU R6, [R1+0x24] ;  /* 0x0000240001067983 */ /* 0x001f220000300800 */
[----:B------:R-:W-:-:S04]  /*13d00*/  ISETP.GE.AND P5, PT, R7, 0x12, PT ;  /* 0x000000120700780c */ /* 0x000fc80003fa6270 */
[C---:B------:R-:W-:Y:S02]  /*13d10*/  ISETP.LT.OR P2, PT, R0.reuse, 0x1, !P5 ;  /* 0x000000010000780c */ /* 0x040fe40006f41670 */
[----:B------:R-:W-:-:S11]  /*13d20*/  ISETP.LT.OR P1, PT, R0, 0x9, !P1 ;  /* 0x000000090000780c */ /* 0x000fd60004f21670 */
[----:B----4-:R-:W-:-:S05]  /*13d30*/  @!P2 IMAD R6, R6, R17, RZ ;  /* 0x000000110606a224 */ /* 0x010fca00078e02ff */
[----:B------:R0:W-:Y:S04]  /*13d40*/  @!P2 STG.E.U8 desc[UR36][R2.64+0x11], R6 ;  /* 0x000011060200a986 */ /* 0x0001e8000c101124 */
[----:B0-----:R-:W4:Y:S01]  /*13d50*/  LDL.LU R6, [R1+0x2c] ;  /* 0x00002c0001067983 */ /* 0x001f220000300800 */
[----:B------:R-:W-:Y:S01]  /*13d60*/  ISETP.LT.OR P5, PT, R0, 0x9, !P5 ;  /* 0x000000090000780c */ /* 0x000fe20006fa1670 */
[----:B-----5:R-:W-:-:S05]  /*13d70*/  @!P1 IMAD R8, R8, R17, RZ ;  /* 0x0000001108089224 */ /* 0x020fca00078e02ff */
[----:B------:R0:W-:Y:S04]  /*13d80*/  @!P1 STG.E.U8 desc[UR36][R4.64+0x10], R8 ;  /* 0x0000100804009986 */ /* 0x0001e8000c101124 */
[----:B0-----:R-:W5:Y:S03]  /*13d90*/  LDL.LU R8, [R1+0x3c] ;  /* 0x00003c0001087983 */ /* 0x001f660000300800 */
[----:B----4-:R-:W-:-:S05]  /*13da0*/  @!P5 IMAD R6, R6, R17, RZ ;  /* 0x000000110606d224 */ /* 0x010fca00078e02ff */
[----:B------:R0:W-:Y:S04]  /*13db0*/  @!P5 STG.E.U8 desc[UR36][R4.64+0x11], R6 ;  /* 0x000011060400d986 */ /* 0x0001e8000c101124 */
[----:B0-----:R-:W4:Y:S01]  /*13dc0*/  LDL.LU R6, [R1+0x30] ;  /* 0x0000300001067983 */ /* 0x001f220000300800 */
[----:B------:R-:W-:-:S04]  /*13dd0*/  ISETP.GE.AND P0, PT, R7, 0x19, PT ;  /* 0x000000190700780c */ /* 0x000fc80003f06270 */
[----:B------:R-:W-:Y:S02]  /*13de0*/  ISETP.LT.OR P2, PT, R0, 0x1, !P0 ;  /* 0x000000010000780c */ /* 0x000fe40004741670 */
[----:B------:R-:W-:-:S11]  /*13df0*/  ISETP.GE.AND P4, PT, R7, 0x1a, PT ;  /* 0x0000001a0700780c */ /* 0x000fd60003f86270 */
[----:B----4-:R-:W-:-:S05]  /*13e00*/  @!P2 IMAD R6, R6, R17, RZ ;  /* 0x000000110606a224 */ /* 0x010fca00078e02ff */
[----:B------:R0:W-:Y:S04]  /*13e10*/  @!P2 STG.E.U8 desc[UR36][R2.64+0x18], R6 ;  /* 0x000018060200a986 */ /* 0x0001e8000c101124 */
[----:B0-----:R-:W4:Y:S01]  /*13e20*/  LDL.LU R6, [R1+0x34] ;  /* 0x0000340001067983 */ /* 0x001f220000300800 */
[C---:B------:R-:W-:Y:S02]  /*13e30*/  ISETP.LT.OR P3, PT, R0.reuse, 0x1, !P4 ;  /* 0x000000010000780c */ /* 0x040fe40006761670 */
[----:B------:R-:W-:Y:S02]  /*13e40*/  ISETP.GE.AND P1, PT, R7, 0x21, PT ;  /* 0x000000210700780c */ /* 0x000fe40003f26270 */
[C---:B------:R-:W-:Y:S02]  /*13e50*/  ISETP.LT.OR P0, PT, R0.reuse, 0x9, !P0 ;  /* 0x000000090000780c */ /* 0x040fe40004701670 */
[----:B------:R-:W-:-:S07]  /*13e60*/  ISETP.LT.OR P4, PT, R0, 0x9, !P4 ;  /* 0x000000090000780c */ /* 0x000fce0006781670 */
[----:B----4-:R-:W-:-:S05]  /*13e70*/  @!P3 IMAD R6, R6, R17, RZ ;  /* 0x000000110606b224 */ /* 0x010fca00078e02ff */
[----:B------:R0:W-:Y:S04]  /*13e80*/  @!P3 STG.E.U8 desc[UR36][R2.64+0x19], R6 ;  /* 0x000019060200b986 */ /* 0x0001e8000c101124 */
[----:B0-----:R-:W4:Y:S01]  /*13e90*/  LDL.LU R6, [R1+0x40] ;  /* 0x0000400001067983 */ /* 0x001f220000300800 */
[----:B------:R-:W-:Y:S01]  /*13ea0*/  ISETP.LT.OR P5, PT, R0, 0x1, !P1 ;  /* 0x000000010000780c */ /* 0x000fe20004fa1670 */
[-C--:B---3--:R-:W-:Y:S02]  /*13eb0*/  @!P0 IMAD R9, R9, R17.reuse, RZ ;  /* 0x0000001109098224 */ /* 0x088fe400078e02ff */
[----:B-----5:R-:W-:-:S03]  /*13ec0*/  @!P4 IMAD R8, R8, R17, RZ ;  /* 0x000000110808c224 */ /* 0x020fc600078e02ff */
[----:B------:R0:W-:Y:S04]  /*13ed0*/  @!P0 STG.E.U8 desc[UR36][R4.64+0x18], R9 ;  /* 0x0000180904008986 */ /* 0x0001e8000c101124 */
        /* <DEDUP_REMOVED lines=26> */
[----:B------:R-:W-:-:S11]  /*14080*/  ISETP.LT.OR P1, PT, R0, 0x9, !P5 ;  /* 0x000000090000780c */ /* 0x000fd60006f21670 */
[----:B----4-:R-:W-:-:S05]  /*14090*/  @!P3 IMAD R6, R6, R17, RZ ;  /* 0x000000110606b224 */ /* 0x010fca00078e02ff */
[----:B------:R0:W-:Y:S04]  /*140a0*/  @!P3 STG.E.U8 desc[UR36][R2.64+0x29], R6 ;  /* 0x000029060200b986 */ /* 0x0001e8000c101124 */
[----:B0-----:R-:W4:Y:S01]  /*140b0*/  LDL.LU R6, [R1+0x58] ;  /* 0x0000580001067983 */ /* 0x001f220000300800 */
[C---:B------:R-:W-:Y:S02]  /*140c0*/  ISETP.GE.AND P5, PT, R7.reuse, 0x31, PT ;  /* 0x000000310700780c */ /* 0x040fe40003fa6270 */
[----:B------:R-:W-:Y:S02]  /*140d0*/  ISETP.GE.AND P2, PT, R7, 0x32, PT ;  /* 0x000000320700780c */ /* 0x000fe40003f46270 */
[C---:B------:R-:W-:Y:S02]  /*140e0*/  ISETP.LT.OR P0, PT, R0.reuse, 0x9, !P0 ;  /* 0x000000090000780c */ /* 0x040fe40004701670 */
[----:B------:R-:W-:Y:S01]  /*140f0*/  ISETP.LT.OR P3, PT, R0, 0x1, !P5 ;  /* 0x000000010000780c */ /* 0x000fe20006f61670 */
        /* <DEDUP_REMOVED lines=13> */
[C---:B------:R-:W-:Y:S02]  /*141d0*/  ISETP.LT.OR P1, PT, R0.reuse, 0x9, !P5 ;  /* 0x000000090000780c */ /* 0x040fe40006f21670 */
[----:B------:R-:W-:-:S11]  /*141e0*/  ISETP.LT.OR P2, PT, R0, 0x9, !P2 ;  /* 0x000000090000780c */ /* 0x000fd60005741670 */
[----:B-----5:R-:W-:-:S05]  /*141f0*/  @!P1 IMAD R8, R8, R17, RZ ;  /* 0x0000001108089224 */ /* 0x020fca00078e02ff */
[----:B------:R0:W-:Y:S04]  /*14200*/  @!P1 STG.E.U8 desc[UR36][R4.64+0x30], R8 ;  /* 0x0000300804009986 */ /* 0x0001e8000c101124 */
[----:B0-----:R-:W5:Y:S01]  /*14210*/  LDL.LU R8, [R1+0x70] ;  /* 0x0000700001087983 */ /* 0x001f620000300800 */
[----:B----4-:R-:W-:-:S05]  /*14220*/  @!P2 IMAD R6, R6, R17, RZ ;  /* 0x000000110606a224 */ /* 0x010fca00078e02ff */
[----:B------:R0:W-:Y:S04]  /*14230*/  @!P2 STG.E.U8 desc[UR36][R4.64+0x31], R6 ;  /* 0x000031060400a986 */ /* 0x0001e8000c101124 */
[----:B0-----:R-:W4:Y:S01]  /*14240*/  LDL.LU R6, [R1+0x74] ;  /* 0x0000740001067983 */ /* 0x001f220000300800 */
[C---:B------:R-:W-:Y:S02]  /*14250*/  ISETP.GE.AND P5, PT, R7.reuse, 0x39, PT ;  /* 0x000000390700780c */ /* 0x040fe40003fa6270 */
[----:B------:R-:W-:Y:S02]  /*14260*/  ISETP.GE.AND P0, PT, R7, 0x3a, PT ;  /* 0x0000003a0700780c */ /* 0x000fe40003f06270 */
        /* <DEDUP_REMOVED lines=8> */
[C---:B------:R-:W-:Y:S02]  /*142f0*/  ISETP.LT.OR P1, PT, R0.reuse, 0x9, !P5 ;  /* 0x000000090000780c */ /* 0x040fe40006f21670 */
[----:B------:R-:W-:Y:S02]  /*14300*/  ISETP.GE.AND P5, PT, R7, 0x41, PT ;  /* 0x000000410700780c */ /* 0x000fe40003fa6270 */
[C---:B------:R-:W-:Y:S02]  /*14310*/  ISETP.LT.OR P0, PT, R0.reuse, 0x9, !P0 ;  /* 0x000000090000780c */ /* 0x040fe40004701670 */
[----:B------:R-:W-:-:S11]  /*14320*/  ISETP.LT.OR P3, PT, R0, 0x1, !P5 ;  /* 0x000000010000780c */ /* 0x000fd60006f61670 */
[-C--:B---3--:R-:W-:Y:S02]  /*14330*/  @!P0 IMAD R9, R9, R17.reuse, RZ ;  /* 0x0000001109098224 */ /* 0x088fe400078e02ff */
[----:B-----5:R-:W-:-:S03]  /*14340*/  @!P3 IMAD R8, R8, R17, RZ ;  /* 0x000000110808b224 */ /* 0x020fc600078e02ff */
[----:B------:R-:W-:Y:S01]  /*14350*/  @!P0 STG.E.U8 desc[UR36][R4.64+0x39], R9 ;  /* 0x0000390904008986 */ /* 0x000fe2000c101124 */
[----:B----4-:R-:W-:-:S05]  /*14360*/  @!P1 IMAD R6, R6, R17, RZ ;  /* 0x0000001106069224 */ /* 0x010fca00078e02ff */
[----:B------:R0:W-:Y:S04]  /*14370*/  @!P1 STG.E.U8 desc[UR36][R4.64+0x38], R6 ;  /* 0x0000380604009986 */ /* 0x0001e8000c101124 */
[----:B0-----:R-:W3:Y:S04]  /*14380*/  LDL.LU R6, [R1+0x84] ;  /* 0x0000840001067983 */ /* 0x001ee80000300800 */
[----:B------:R-:W4:Y:S04]  /*14390*/  LDL.LU R9, [R1+0x8c] ;  /* 0x00008c0001097983 */ /* 0x000f280000300800 */
[----:B------:R0:W-:Y:S04]  /*143a0*/  @!P3 STG.E.U8 desc[UR36][R2.64+0x40], R8 ;  /* 0x000040080200b986 */ /* 0x0001e8000c101124 */
[----:B0-----:R-:W5:Y:S01]  /*143b0*/  LDL.LU R8, [R1+0x88] ;  /* 0x0000880001087983 */ /* 0x001f620000300800 */
[----:B------:R-:W-:-:S04]  /*143c0*/  ISETP.GE.AND P2, PT, R7, 0x42, PT ;  /* 0x000000420700780c */ /* 0x000fc80003f46270 */
[C---:B------:R-:W-:Y:S02]  /*143d0*/  ISETP.LT.OR P4, PT, R0.reuse, 0x1, !P2 ;  /* 0x000000010000780c */ /* 0x040fe40005781670 */
[C---:B------:R-:W-:Y:S02]  /*143e0*/  ISETP.LT.OR P1, PT, R0.reuse, 0x9, !P5 ;  /* 0x000000090000780c */ /* 0x040fe40006f21670 */
[C---:B------:R-:W-:Y:S02]  /*143f0*/  ISETP.GE.AND P5, PT, R7.reuse, 0x49, PT ;  /* 0x000000490700780c */ /* 0x040fe40003fa6270 */
[C---:B------:R-:W-:Y:S02]  /*14400*/  ISETP.LT.OR P2, PT, R0.reuse, 0x9, !P2 ;  /* 0x000000090000780c */ /* 0x040fe40005741670 */
[----:B------:R-:W-:Y:S02]  /*14410*/  ISETP.GE.AND P0, PT, R7, 0x4a, PT ;  /* 0x0000004a0700780c */ /* 0x000fe40003f06270 */
[----:B------:R-:W-:-:S03]  /*14420*/  ISETP.LT.OR P3, PT, R0, 0x1, !P5 ;  /* 0x000000010000780c */ /* 0x000fc60006f61670 */
[----:B---3--:R-:W-:-:S05]  /*14430*/  @!P4 IMAD R6, R6, R17, RZ ;  /* 0x000000110606c224 */ /* 0x008fca00078e02ff */
[----:B------:R5:W-:Y:S01]  /*14440*/  @!P4 STG.E.U8 desc[UR36][R2.64+0x41], R6 ;  /* 0x000041060200c986 */ /* 0x000be2000c101124 */
[C---:B------:R-:W-:Y:S02]  /*14450*/  ISETP.LT.OR P4, PT, R0.reuse, 0x1, !P0 ;  /* 0x000000010000780c */ /* 0x040fe40004781670 */
[----:B------:R-:W-:Y:S01]  /*14460*/  ISETP.LT.OR P0, PT, R0, 0x9, !P0 ;  /* 0x000000090000780c */ /* 0x000fe20004701670 */
[-C--:B-----5:R-:W-:Y:S02]  /*14470*/  @!P1 IMAD R6, R8, R17.reuse, RZ ;  /* 0x0000001108069224 */ /* 0x0a0fe400078e02ff */
[-C--:B----4-:R-:W-:Y:S02]  /*14480*/  @!P2 IMAD R8, R9, R17.reuse, RZ ;  /* 0x000000110908a224 */ /* 0x090fe400078e02ff */
[----:B------:R-:W-:Y:S01]  /*14490*/  @!P3 IMAD R9, R235, R17, RZ ;  /* 0x00000011eb09b224 */ /* 0x000fe200078e02ff */
[----:B------:R-:W-:Y:S01]  /*144a0*/  @!P1 STG.E.U8 desc[UR36][R4.64+0x40], R6 ;  /* 0x0000400604009986 */ /* 0x000fe2000c101124 */
[----:B------:R-:W-:-:S04]  /*144b0*/  ISETP.LT.OR P1, PT, R0, 0x9, !P5 ;  /* 0x000000090000780c */ /* 0x000fc80006f21670 */
[----:B------:R-:W-:Y:S01]  /*144c0*/  @!P4 IMAD R11, R11, R17, RZ ;  /* 0x000000110b0bc224 */ /* 0x000fe200078e02ff */
[C---:B------:R-:W-:Y:S01]  /*144d0*/  ISETP.GE.AND P5, PT, R7.reuse, 0x51, PT ;  /* 0x000000510700780c */ /* 0x040fe20003fa6270 */
[----:B------:R-:W-:Y:S01]  /*144e0*/  @!P2 STG.E.U8 desc[UR36][R4.64+0x41], R8 ;  /* 0x000041080400a986 */ /* 0x000fe2000c101124 */
[----:B------:R-:W-:-:S03]  /*144f0*/  ISETP.GE.AND P2, PT, R7, 0x52, PT ;  /* 0x000000520700780c */ /* 0x000fc60003f46270 */
[----:B------:R0:W-:Y:S01]  /*14500*/  @!P3 STG.E.U8 desc[UR36][R2.64+0x48], R9 ;  /* 0x000048090200b986 */ /* 0x0001e2000c101124 */
[----:B------:R-:W-:-:S03]  /*14510*/  ISETP.LT.OR P3, PT, R0, 0x1, !P5 ;  /* 0x000000010000780c */ /* 0x000fc60006f61670 */
[----:B------:R1:W-:Y:S01]  /*14520*/  @!P4 STG.E.U8 desc[UR36][R2.64+0x49], R11 ;  /* 0x0000490b0200c986 */ /* 0x0003e2000c101124 */
[----:B------:R-:W-:Y:S01]  /*14530*/  ISETP.LT.OR P4, PT, R0, 0x1, !P2 ;  /* 0x000000010000780c */ /* 0x000fe20005781670 */
[-C--:B------:R-:W-:Y:S02]  /*14540*/  @!P1 IMAD R13, R13, R17.reuse, RZ ;  /* 0x000000110d0d9224 */ /* 0x080fe400078e02ff */
[----:B------:R-:W-:-:S03]  /*14550*/  @!P0 IMAD R15, R15, R17, RZ ;  /* 0x000000110f0f8224 */ /* 0x000fc600078e02ff */
[----:B------:R3:W-:Y:S01]  /*14560*/  @!P1 STG.E.U8 desc[UR36][R4.64+0x48], R13 ;  /* 0x0000480d04009986 */ /* 0x0007e2000c101124 */
[C---:B------:R-:W-:Y:S02]  /*14570*/  ISETP.LT.OR P1, PT, R0.reuse, 0x9, !P5 ;  /* 0x000000090000780c */ /* 0x040fe40006f21670 */
[-C--:B------:R-:W-:Y:S01]  /*14580*/  @!P3 IMAD R21, R21, R17.reuse, RZ ;  /* 0x000000111515b224 */ /* 0x080fe200078e02ff */
[----:B------:R4:W-:Y:S01]  /*14590*/  @!P0 STG.E.U8 desc[UR36][R4.64+0x49], R15 ;  /* 0x0000490f04008986 */ /* 0x0009e2000c101124 */
[----:B------:R-:W-:Y:S02]  /*145a0*/  ISETP.GE.AND P5, PT, R7, 0x59, PT ;  /* 0x000000590700780c */ /* 0x000fe40003fa6270 */
[----:B------:R-:W-:Y:S01]  /*145b0*/  @!P4 IMAD R23, R23, R17, RZ ;  /* 0x000000111717c224 */ /* 0x000fe200078e02ff */
[C---:B------:R-:W-:Y:S02]  /*145c0*/  ISETP.LT.OR P2, PT, R0.reuse, 0x9, !P2 ;  /* 0x000000090000780c */ /* 0x040fe40005741670 */
[----:B------:R-:W-:Y:S01]  /*145d0*/  ISETP.GE.AND P0, PT, R7, 0x5a, PT ;  /* 0x0000005a0700780c */ /* 0x000fe20003f06270 */
[----:B------:R-:W-:Y:S01]  /*145e0*/  @!P3 STG.E.U8 desc[UR36][R2.64+0x50], R21 ;  /* 0x000050150200b986 */ /* 0x000fe2000c101124 */
[----:B------:R-:W-:-:S03]  /*145f0*/  ISETP.LT.OR P3, PT, R0, 0x1, !P5 ;  /* 0x000000010000780c */ /* 0x000fc60006f61670 */
[----:B------:R-:W-:Y:S01]  /*14600*/  @!P4 STG.E.U8 desc[UR36][R2.64+0x51], R23 ;  /* 0x000051170200c986 */ /* 0x000fe2000c101124 */
[----:B------:R-:W-:Y:S01]  /*14610*/  ISETP.LT.OR P4, PT, R0, 0x1, !P0 ;  /* 0x000000010000780c */ /* 0x000fe20004781670 */
[----:B0-----:R-:W-:-:S04]  /*14620*/  @!P1 IMAD R9, R234, R17, RZ ;  /* 0x00000011ea099224 */ /* 0x001fc800078e02ff */
[-C--:B-1----:R-:W-:Y:S01]  /*14630*/  @!P2 IMAD R11, R233, R17.reuse, RZ ;  /* 0x00000011e90ba224 */ /* 0x082fe200078e02ff */
[----:B------:R0:W-:Y:S01]  /*14640*/  @!P1 STG.E.U8 desc[UR36][R4.64+0x50], R9 ;  /* 0x0000500904009986 */ /* 0x0001e2000c101124 */
[----:B------:R-:W-:Y:S02]  /*14650*/  ISETP.LT.OR P1, PT, R0, 0x9, !P5 ;  /* 0x000000090000780c */ /* 0x000fe40006f21670 */
[-C--:B---3--:R-:W-:Y:S01]  /*14660*/  @!P3 IMAD R13, R232, R17.reuse, RZ ;  /* 0x00000011e80db224 */ /* 0x088fe200078e02ff */
[----:B------:R1:W-:Y:S01]  /*14670*/  @!P2 STG.E.U8 desc[UR36][R4.64+0x51], R11 ;  /* 0x0000510b0400a986 */ /* 0x0003e2000c101124 */
[----:B------:R-:W-:Y:S02]  /*14680*/  ISETP.GE.AND P5, PT, R7, 0x61, PT ;  /* 0x000000610700780c */ /* 0x000fe40003fa6270 */
[----:B----4-:R-:W-:Y:S01]  /*14690*/  @!P4 IMAD R15, R231, R17, RZ ;  /* 0x00000011e70fc224 */ /* 0x010fe200078e02ff */
[----:B------:R-:W-:Y:S02]  /*146a0*/  ISETP.GE.AND P2, PT, R7, 0x62, PT ;  /* 0x000000620700780c */ /* 0x000fe40003f46270 */
[C---:B------:R-:W-:Y:S01]  /*146b0*/  ISETP.LT.OR P0, PT, R0.reuse, 0x9, !P0 ;  /* 0x000000090000780c */ /* 0x040fe20004701670 */
[----:B------:R-:W-:Y:S01]  /*146c0*/  @!P3 STG.E.U8 desc[UR36][R2.64+0x58], R13 ;  /* 0x0000580d0200b986 */ /* 0x000fe2000c101124 */
[----:B------:R-:W-:-:S03]  /*146d0*/  ISETP.LT.OR P3, PT, R0, 0x1, !P5 ;  /* 0x000000010000780c */ /* 0x000fc60006f61670 */
[----:B------:R-:W-:Y:S01]  /*146e0*/  @!P4 STG.E.U8 desc[UR36][R2.64+0x59], R15 ;  /* 0x0000590f0200c986 */ /* 0x000fe2000c101124 */
[----:B------:R-:W-:Y:S01]  /*146f0*/  ISETP.LT.OR P4, PT, R0, 0x1, !P2 ;  /* 0x000000010000780c */ /* 0x000fe20005781670 */
[----:B0-----:R-:W-:-:S06]  /*14700*/  @!P1 IMAD R9, R230, R17, RZ ;  /* 0x00000011e6099224 */ /* 0x001fcc00078e02ff */
[-C--:B-1----:R-:W-:Y:S01]  /*14710*/  @!P0 IMAD R11, R229, R17.reuse, RZ ;  /* 0x00000011e50b8224 */ /* 0x082fe200078e02ff */
[----:B------:R0:W-:Y:S01]  /*14720*/  @!P1 STG.E.U8 desc[UR36][R4.64+0x58], R9 ;  /* 0x0000580904009986 */ /* 0x0001e2000c101124 */
[-C--:B------:R-:W-:Y:S01]  /*14730*/  @!P3 IMAD R21, R228, R17.reuse, RZ ;  /* 0x00000011e415b224 */ /* 0x080fe200078e02ff */
[C---:B------:R-:W-:Y:S02]  /*14740*/  ISETP.LT.OR P1, PT, R0.reuse, 0x9, !P5 ;  /* 0x000000090000780c */ /* 0x040fe40006f21670 */
[----:B------:R1:W-:Y:S01]  /*14750*/  @!P0 STG.E.U8 desc[UR36][R4.64+0x59], R11 ;  /* 0x0000590b04008986 */ /* 0x0003e2000c101124 */
[----:B------:R-:W-:Y:S01]  /*14760*/  @!P4 IMAD R23, R227, R17, RZ ;  /* 0x00000011e317c224 */ /* 0x000fe200078e02ff */
[C---:B------:R-:W-:Y:S02]  /*14770*/  ISETP.GE.AND P5, PT, R7.reuse, 0x69, PT ;  /* 0x000000690700780c */ /* 0x040fe40003fa6270 */
[C---:B------:R-:W-:Y:S02]  /*14780*/  ISETP.LT.OR P2, PT, R0.reuse, 0x9, !P2 ;  /* 0x000000090000780c */ /* 0x040fe40005741670 */
[----:B------:R-:W-:Y:S01]  /*14790*/  ISETP.GE.AND P0, PT, R7, 0x6a, PT ;  /* 0x0000006a0700780c */ /* 0x000fe20003f06270 */
[----:B------:R-:W-:Y:S01]  /*147a0*/  @!P3 STG.E.U8 desc[UR36][R2.64+0x60], R21 ;  /* 0x000060150200b986 */ /* 0x000fe2000c101124 */
[----:B------:R-:W-:-:S03]  /*147b0*/  ISETP.LT.OR P3, PT, R0, 0x1, !P5 ;  /* 0x000000010000780c */ /* 0x000fc60006f61670 */
[----:B------:R-:W-:Y:S01]  /*147c0*/  @!P4 STG.E.U8 desc[UR36][R2.64+0x61], R23 ;  /* 0x000061170200c986 */ /* 0x000fe2000c101124 */
[----:B------:R-:W-:Y:S01]  /*147d0*/  ISETP.LT.OR P4, PT, R0, 0x1, !P0 ;  /* 0x000000010000780c */ /* 0x000fe20004781670 */
[----:B0-----:R-:W-:-:S04]  /*147e0*/  @!P1 IMAD R9, R226, R17, RZ ;  /* 0x00000011e2099224 */ /* 0x001fc800078e02ff */
[-C--:B------:R-:W-:Y:S01]  /*147f0*/  @!P2 IMAD R13, R225, R17.reuse, RZ ;  /* 0x00000011e10da224 */ /* 0x080fe200078e02ff */
[----:B------:R0:W-:Y:S01]  /*14800*/  @!P1 STG.E.U8 desc[UR36][R4.64+0x60], R9 ;  /* 0x0000600904009986 */ /* 0x0001e2000c101124 */
[----:B------:R-:W-:Y:S02]  /*14810*/  ISETP.LT.OR P1, PT, R0, 0x9, !P5 ;  /* 0x000000090000780c */ /* 0x000fe40006f21670 */
[-C--:B-1----:R-:W-:Y:S01]  /*14820*/  @!P3 IMAD R11, R224, R17.reuse, RZ ;  /* 0x00000011e00bb224 */ /* 0x082fe200078e02ff */
[----:B------:R1:W-:Y:S01]  /*14830*/  @!P2 STG.E.U8 desc[UR36][R4.64+0x61], R13 ;  /* 0x0000610d0400a986 */ /* 0x0003e2000c101124 */
[----:B------:R-:W-:Y:S02]  /*14840*/  ISETP.GE.AND P5, PT, R7, 0x71, PT ;  /* 0x000000710700780c */ /* 0x000fe40003fa6270 */
[----:B------:R-:W-:Y:S01]  /*14850*/  @!P4 IMAD R15, R223, R17, RZ ;  /* 0x00000011df0fc224 */ /* 0x000fe200078e02ff */
        /* <DEDUP_REMOVED lines=231> */
[-C--:B--2---:R-:W-:Y:S01]  /*156d0*/  @!P0 IMAD R13, R157, R17.reuse, RZ ;  /* 0x000000119d0d8224 */ /* 0x084fe200078e02ff */
[----:B------:R0:W-:Y:S01]  /*156e0*/  @!P1 STG.E.U8 desc[UR36][R4.64+0xe8], R9 ;  /* 0x0000e80904009986 */ /* 0x0001e2000c101124 */
[-C--:B------:R-:W-:Y:S01]  /*156f0*/  @!P3 IMAD R21, R156, R17.reuse, RZ ;  /* 0x000000119c15b224 */ /* 0x080fe200078e02ff */
[----:B------:R-:W-:Y:S02]  /*15700*/  ISETP.LT.OR P1, PT, R0, 0x9, !P5 ;  /* 0x000000090000780c */ /* 0x000fe40006f21670 */
        /* <DEDUP_REMOVED lines=15> */
[C---:B------:R-:W-:Y:S02]  /*15800*/  ISETP.GE.AND P5, PT, R7.reuse, 0x101, PT ;  /* 0x000001010700780c */ /* 0x040fe40003fa6270 */
        /* <DEDUP_REMOVED lines=26> */
[----:B------:R-:W-:Y:S01]  /*159b0*/  @!P2 STG.E.U8 desc[UR36][R4.64+0x101], R27 ;  /* 0x0001011b0400a986 */ /* 0x000fe2000c101124 */
        /* <DEDUP_REMOVED lines=12> */
[-C--:B------:R-:W-:Y:S01]  /*15a80*/  @!P3 IMAD R13, R32, R17.reuse, RZ ;  /* 0x00000011200db224 */ /* 0x080fe200078e02ff */
        /* <DEDUP_REMOVED lines=9> */
[----:B------:R-:W-:-:S04]  /*15b20*/  @!P2 IMAD R35, R35, R17, RZ ;  /* 0x000000112323a224 */ /* 0x000fc800078e02ff */
[-C--:B0-----:R-:W-:Y:S01]  /*15b30*/  @!P5 IMAD R9, R34, R17.reuse, RZ ;  /* 0x000000112209d224 */ /* 0x081fe200078e02ff */
[----:B------:R-:W-:Y:S01]  /*15b40*/  @!P2 STG.E.U8 desc[UR36][R4.64+0x111], R35 ;  /* 0x000111230400a986 */ /* 0x000fe2000c101124 */
[----:B------:R-:W-:Y:S02]  /*15b50*/  ISETP.GE.AND P2, PT, R7, 0x121, PT ;  /* 0x000001210700780c */ /* 0x000fe40003f46270 */
[-C--:B------:R-:W-:Y:S01]  /*15b60*/  @!P3 IMAD R37, R37, R17.reuse, RZ ;  /* 0x000000112525b224 */ /* 0x080fe200078e02ff */
[----:B------:R0:W-:Y:S01]  /*15b70*/  @!P5 STG.E.U8 desc[UR36][R4.64+0x110], R9 ;  /* 0x000110090400d986 */ /* 0x0001e2000c101124 */
[----:B------:R-:W-:Y:S02]  /*15b80*/  ISETP.LT.OR P0, PT, R0, 0x9, !P0 ;  /* 0x000000090000780c */ /* 0x000fe40004701670 */
[----:B------:R-:W-:Y:S01]  /*15b90*/  @!P4 IMAD R11, R36, R17, RZ ;  /* 0x00000011240bc224 */ /* 0x000fe200078e02ff */
[C---:B------:R-:W-:Y:S02]  /*15ba0*/  ISETP.LT.OR P1, PT, R0.reuse, 0x9, !P1 ;  /* 0x000000090000780c */ /* 0x040fe40004f21670 */
[----:B------:R-:W-:Y:S01]  /*15bb0*/  ISETP.GE.AND P5, PT, R7, 0x122, PT ;  /* 0x000001220700780c */ /* 0x000fe20003fa6270 */
[----:B------:R-:W-:Y:S01]  /*15bc0*/  @!P3 STG.E.U8 desc[UR36][R2.64+0x119], R37 ;  /* 0x000119250200b986 */ /* 0x000fe2000c101124 */
[----:B------:R-:W-:-:S03]  /*15bd0*/  ISETP.LT.OR P3, PT, R0, 0x1, !P2 ;  /* 0x000000010000780c */ /* 0x000fc60005761670 */
[----:B------:R-:W-:Y:S01]  /*15be0*/  @!P4 STG.E.U8 desc[UR36][R2.64+0x118], R11 ;  /* 0x0001180b0200c986 */ /* 0x000fe2000c101124 */
[----:B------:R-:W-:Y:S02]  /*15bf0*/  ISETP.LT.OR P4, PT, R0, 0x1, !P5 ;  /* 0x000000010000780c */ /* 0x000fe40006f81670 */
[----:B------:R-:W-:-:S03]  /*15c00*/  @!P0 IMAD R39, R39, R17, RZ ;  /* 0x0000001127278224 */ /* 0x000fc600078e02ff */
[-C--:B0-----:R-:W-:Y:S01]  /*15c10*/  @!P1 IMAD R9, R38, R17.reuse, RZ ;  /* 0x0000001126099224 */ /* 0x081fe200078e02ff */
[----:B------:R-:W-:Y:S01]  /*15c20*/  ISETP.LT.OR P5, PT, R0, 0x9, !P5 ;  /* 0x000000090000780c */ /* 0x000fe20006fa1670 */
[----:B------:R-:W-:Y:S02]  /*15c30*/  @!P0 STG.E.U8 desc[UR36][R4.64+0x119], R39 ;  /* 0x0001192704008986 */ /* 0x000fe4000c101124 */
[-C--:B------:R-:W-:Y:S01]  /*15c40*/  @!P3 IMAD R13, R40, R17.reuse, RZ ;  /* 0x00000011280db224 */ /* 0x080fe200078e02ff */
[----:B------:R-:W-:Y:S01]  /*15c50*/  ISETP.GE.AND P0, PT, R7, 0x12a, PT ;  /* 0x0000012a0700780c */ /* 0x000fe20003f06270 */
[----:B------:R0:W-:Y:S02]  /*15c60*/  @!P1 STG.E.U8 desc[UR36][R4.64+0x118], R9 ;  /* 0x0001180904009986 */ /* 0x0001e4000c101124 */
        /* <DEDUP_REMOVED lines=183> */
[----:B------:R-:W-:Y:S02]  /*167e0*/  ISETP.GE.AND P2, PT, R7, 0x192, PT ;  /* 0x000001920700780c */ /* 0x000fe40003f46270 */
[C---:B------:R-:W-:Y:S01]  /*167f0*/  ISETP.LT.OR P0, PT, R0.reuse, 0x9, !P0 ;  /* 0x000000090000780c */ /* 0x040fe20004701670 */
[----:B------:R-:W-:Y:S01]  /*16800*/  @!P3 STG.E.U8 desc[UR36][R2.64+0x189], R93 ;  /* 0x0001895d0200b986 */ /* 0x000fe2000c101124 */
[----:B------:R-:W-:-:S03]  /*16810*/  ISETP.LT.OR P3, PT, R0, 0x1, !P5 ;  /* 0x000000010000780c */ /* 0x000fc60006f61670 */
[----:B------:R-:W-:Y:S01]  /*16820*/  @!P4 STG.E.U8 desc[UR36][R2.64+0x188], R11 ;  /* 0x0001880b0200c986 */ /* 0x000fe2000c101124 */
[----:B------:R-:W-:Y:S02]  /*16830*/  ISETP.LT.OR P4, PT, R0, 0x1, !P2 ;  /* 0x000000010000780c */ /* 0x000fe40005781670 */
[----:B0-----:R-:W-:-:S05]  /*16840*/  @!P1 IMAD R9, R94, R17, RZ ;  /* 0x000000115e099224 */ /* 0x001fca00078e02ff */
[-C--:B------:R-:W-:Y:S02]  /*16850*/  @!P0 IMAD R95, R95, R17.reuse, RZ ;  /* 0x000000115f5f8224 */ /* 0x080fe400078e02ff */
[-C--:B------:R-:W-:Y:S01]  /*16860*/  @!P3 IMAD R13, R96, R17.reuse, RZ ;  /* 0x00000011600db224 */ /* 0x080fe200078e02ff */
[----:B------:R0:W-:Y:S01]  /*16870*/  @!P1 STG.E.U8 desc[UR36][R4.64+0x188], R9 ;  /* 0x0001880904009986 */ /* 0x0001e2000c101124 */
[C---:B------:R-:W-:Y:S02]  /*16880*/  ISETP.LT.OR P5, PT, R0.reuse, 0x9, !P5 ;  /* 0x000000090000780c */ /* 0x040fe40006fa1670 */
[----:B------:R-:W-:Y:S01]  /*16890*/  @!P4 IMAD R97, R97, R17, RZ ;  /* 0x000000116161c224 */ /* 0x000fe200078e02ff */
[----:B------:R-:W-:Y:S01]  /*168a0*/  @!P0 STG.E.U8 desc[UR36][R4.64+0x189], R95 ;  /* 0x0001895f04008986 */ /* 0x000fe2000c101124 */
[----:B------:R-:W-:Y:S02]  /*168b0*/  ISETP.LT.OR P2, PT, R0, 0x9, !P2 ;  /* 0x000000090000780c */ /* 0x000fe40005741670 */
[----:B------:R-:W-:-:S02]  /*168c0*/  ISETP.GE.AND P1, PT, R7, 0x199, PT ;  /* 0x000001990700780c */ /* 0x000fc40003f26270 */
[----:B------:R-:W-:Y:S01]  /*168d0*/  ISETP.GE.AND P0, PT, R7, 0x19a, PT ;  /* 0x0000019a0700780c */ /* 0x000fe20003f06270 */
[----:B------:R-:W-:Y:S03]  /*168e0*/  @!P3 STG.E.U8 desc[UR36][R2.64+0x190], R13 ;  /* 0x0001900d0200b986 */ /* 0x000fe6000c101124 */
[C---:B------:R-:W-:Y:S01]  /*168f0*/  ISETP.LT.OR P3, PT, R0.reuse, 0x1, !P0 ;  /* 0x000000010000780c */ /* 0x040fe20004761670 */
[----:B------:R-:W-:Y:S01]  /*16900*/  @!P4 STG.E.U8 desc[UR36][R2.64+0x191], R97 ;  /* 0x000191610200c986 */ /* 0x000fe2000c101124 */
[----:B------:R-:W-:Y:S01]  /*16910*/  ISETP.LT.OR P4, PT, R0, 0x1, !P1 ;  /* 0x000000010000780c */ /* 0x000fe20004f81670 */
[-C--:B0-----:R-:W-:Y:S02]  /*16920*/  @!P5 IMAD R9, R98, R17.reuse, RZ ;  /* 0x000000116209d224 */ /* 0x081fe400078e02ff */
[----:B------:R-:W-:Y:S01]  /*16930*/  @!P2 IMAD R99, R99, R17, RZ ;  /* 0x000000116363a224 */ /* 0x000fe200078e02ff */
[----:B------:R-:W-:-:S02]  /*16940*/  ISETP.LT.OR P1, PT, R0, 0x9, !P1 ;  /* 0x000000090000780c */ /* 0x000fc40004f21670 */
[----:B------:R0:W-:Y:S01]  /*16950*/  @!P5 STG.E.U8 desc[UR36][R4.64+0x190], R9 ;  /* 0x000190090400d986 */ /* 0x0001e2000c101124 */
[----:B------:R-:W-:Y:S02]  /*16960*/  ISETP.GE.AND P5, PT, R7, 0x1a2, PT ;  /* 0x000001a20700780c */ /* 0x000fe40003fa6270 */
[----:B------:R-:W-:Y:S01]  /*16970*/  ISETP.LT.OR P0, PT, R0, 0x9, !P0 ;  /* 0x000000090000780c */ /* 0x000fe20004701670 */
[----:B------:R-:W-:Y:S01]  /*16980*/  @!P2 STG.E.U8 desc[UR36][R4.64+0x191], R99 ;  /* 0x000191630400a986 */ /* 0x000fe2000c101124 */
[-C--:B------:R-:W-:Y:S02]  /*16990*/  @!P3 IMAD R101, R101, R17.reuse, RZ ;  /* 0x000000116565b224 */ /* 0x080fe400078e02ff */
[----:B------:R-:W-:Y:S01]  /*169a0*/  @!P4 IMAD R11, R100, R17, RZ ;  /* 0x00000011640bc224 */ /* 0x000fe200078e02ff */
[----:B------:R-:W-:Y:S02]  /*169b0*/  ISETP.GE.AND P2, PT, R7, 0x1a1, PT ;  /* 0x000001a10700780c */ /* 0x000fe40003f46270 */
[----:B------:R-:W-:Y:S02]  /*169c0*/  @!P3 STG.E.U8 desc[UR36][R2.64+0x199], R101 ;  /* 0x000199650200b986 */ /* 0x000fe4000c101124 */
[----:B------:R-:W-:-:S02]  /*169d0*/  ISETP.LT.OR P3, PT, R0, 0x1, !P2 ;  /* 0x000000010000780c */ /* 0x000fc40005761670 */
[----:B------:R-:W-:Y:S01]  /*169e0*/  @!P4 STG.E.U8 desc[UR36][R2.64+0x198], R11 ;  /* 0x0001980b0200c986 */ /* 0x000fe2000c101124 */
[----:B------:R-:W-:Y:S01]  /*169f0*/  ISETP.LT.OR P4, PT, R0, 0x1, !P5 ;  /* 0x000000010000780c */ /* 0x000fe20006f81670 */
[-C--:B0-----:R-:W-:Y:S02]  /*16a00*/  @!P1 IMAD R9, R102, R17.reuse, RZ ;  /* 0x0000001166099224 */ /* 0x081fe400078e02ff */
[----:B------:R-:W-:Y:S01]  /*16a10*/  @!P0 IMAD R103, R103, R17, RZ ;  /* 0x0000001167678224 */ /* 0x000fe200078e02ff */
[C---:B------:R-:W-:Y:S02]  /*16a20*/  ISETP.LT.OR P2, PT, R0.reuse, 0x9, !P2 ;  /* 0x000000090000780c */ /* 0x040fe40005741670 */
[----:B------:R0:W-:Y:S01]  /*16a30*/  @!P1 STG.E.U8 desc[UR36][R4.64+0x198], R9 ;  /* 0x0001980904009986 */ /* 0x0001e2000c101124 */
[----:B------:R-:W-:-:S03]  /*16a40*/  ISETP.LT.OR P5, PT, R0, 0x9, !P5 ;  /* 0x000000090000780c */ /* 0x000fc60006fa1670 */
[-C--:B------:R-:W-:Y:S01]  /*16a50*/  @!P3 IMAD R13, R104, R17.reuse, RZ ;  /* 0x00000011680db224 */ /* 0x080fe200078e02ff */
[----:B------:R-:W-:Y:S02]  /*16a60*/  @!P0 STG.E.U8 desc[UR36][R4.64+0x199], R103 ;  /* 0x0001996704008986 */ /* 0x000fe4000c101124 */
[-C--:B------:R-:W-:Y:S01]  /*16a70*/  @!P4 IMAD R105, R105, R17.reuse, RZ ;  /* 0x000000116969c224 */ /* 0x080fe200078e02ff */
[C---:B------:R-:W-:Y:S02]  /*16a80*/  ISETP.GE.AND P1, PT, R7.reuse, 0x1a9, PT ;  /* 0x000001a90700780c */ /* 0x040fe40003f26270 */
[----:B------:R-:W-:Y:S01]  /*16a90*/  ISETP.GE.AND P0, PT, R7, 0x1aa, PT ;  /* 0x000001aa0700780c */ /* 0x000fe20003f06270 */
[----:B------:R-:W-:Y:S03]  /*16aa0*/  @!P3 STG.E.U8 desc[UR36][R2.64+0x1a0], R13 ;  /* 0x0001a00d0200b986 */ /* 0x000fe6000c101124 */
[C---:B------:R-:W-:Y:S01]  /*16ab0*/  ISETP.LT.OR P3, PT, R0.reuse, 0x1, !P0 ;  /* 0x000000010000780c */ /* 0x040fe20004761670 */
[----:B------:R-:W-:Y:S01]  /*16ac0*/  @!P4 STG.E.U8 desc[UR36][R2.64+0x1a1], R105 ;  /* 0x0001a1690200c986 */ /* 0x000fe2000c101124 */
[----:B------:R-:W-:Y:S01]  /*16ad0*/  ISETP.LT.OR P4, PT, R0, 0x1, !P1 ;  /* 0x000000010000780c */ /* 0x000fe20004f81670 */
[----:B0-----:R-:W-:-:S02]  /*16ae0*/  @!P2 IMAD R9, R106, R17, RZ ;  /* 0x000000116a09a224 */ /* 0x001fc400078e02ff */
[-C--:B------:R-:W-:Y:S01]  /*16af0*/  @!P5 IMAD R107, R107, R17.reuse, RZ ;  /* 0x000000116b6bd224 */ /* 0x080fe200078e02ff */
[C---:B------:R-:W-:Y:S02]  /*16b00*/  ISETP.LT.OR P1, PT, R0.reuse, 0x9, !P1 ;  /* 0x000000090000780c */ /* 0x040fe40004f21670 */
[----:B------:R0:W-:Y:S01]  /*16b10*/  @!P2 STG.E.U8 desc[UR36][R4.64+0x1a0], R9 ;  /* 0x0001a0090400a986 */ /* 0x0001e2000c101124 */
[----:B------:R-:W-:Y:S02]  /*16b20*/  ISETP.GE.AND P2, PT, R7, 0x1b2, PT ;  /* 0x000001b20700780c */ /* 0x000fe40003f46270 */
[----:B------:R-:W-:Y:S01]  /*16b30*/  ISETP.LT.OR P0, PT, R0, 0x9, !P0 ;  /* 0x000000090000780c */ /* 0x000fe20004701670 */
[----:B------:R-:W-:Y:S01]  /*16b40*/  @!P5 STG.E.U8 desc[UR36][R4.64+0x1a1], R107 ;  /* 0x0001a16b0400d986 */ /* 0x000fe2000c101124 */
[-C--:B------:R-:W-:Y:S02]  /*16b50*/  @!P3 IMAD R109, R109, R17.reuse, RZ ;  /* 0x000000116d6db224 */ /* 0x080fe400078e02ff */
[----:B------:R-:W-:Y:S01]  /*16b60*/  @!P4 IMAD R11, R108, R17, RZ ;  /* 0x000000116c0bc224 */ /* 0x000fe200078e02ff */
[----:B------:R-:W-:-:S02]  /*16b70*/  ISETP.GE.AND P5, PT, R7, 0x1b1, PT ;  /* 0x000001b10700780c */ /* 0x000fc40003fa6270 */
[----:B------:R-:W-:Y:S02]  /*16b80*/  @!P3 STG.E.U8 desc[UR36][R2.64+0x1a9], R109 ;  /* 0x0001a96d0200b986 */ /* 0x000fe4000c101124 */
[C---:B------:R-:W-:Y:S02]  /*16b90*/  ISETP.LT.OR P3, PT, R0.reuse, 0x1, !P5 ;  /* 0x000000010000780c */ /* 0x040fe40006f61670 */
        /* <DEDUP_REMOVED lines=93> */
[----:B------:R-:W-:Y:S01]  /*17170*/  @!P4 IMAD R137, R137, R17, RZ ;  /* 0x000000118989c224 */ /* 0x000fe200078e02ff */
[C---:B------:R-:W-:Y:S02]  /*17180*/  ISETP.GE.AND P1, PT, R7.reuse, 0x1e9, PT ;  /* 0x000001e90700780c */ /* 0x040fe40003f26270 */
[----:B------:R-:W-:Y:S01]  /*17190*/  ISETP.GE.AND P0, PT, R7, 0x1ea, PT ;  /* 0x000001ea0700780c */ /* 0x000fe20003f06270 */
[----:B------:R-:W-:Y:S01]  /*171a0*/  @!P3 STG.E.U8 desc[UR36][R2.64+0x1e0], R13 ;  /* 0x0001e00d0200b986 */ /* 0x000fe2000c101124 */
[----:B------:R-:W-:-:S03]  /*171b0*/  ISETP.LT.OR P3, PT, R0, 0x1, !P1 ;  /* 0x000000010000780c */ /* 0x000fc60004f61670 */
[----:B------:R-:W-:Y:S01]  /*171c0*/  @!P4 STG.E.U8 desc[UR36][R2.64+0x1e1], R137 ;  /* 0x0001e1890200c986 */ /* 0x000fe2000c101124 */
[----:B------:R-:W-:Y:S01]  /*171d0*/  ISETP.LT.OR P4, PT, R0, 0x1, !P0 ;  /* 0x000000010000780c */ /* 0x000fe20004781670 */
[-C--:B0-----:R-:W-:Y:S02]  /*171e0*/  @!P2 IMAD R9, R138, R17.reuse, RZ ;  /* 0x000000118a09a224 */ /* 0x081fe400078e02ff */
[-C--:B------:R-:W-:Y:S01]  /*171f0*/  @!P5 IMAD R139, R139, R17.reuse, RZ ;  /* 0x000000118b8bd224 */ /* 0x080fe200078e02ff */
[C---:B------:R-:W-:Y:S02]  /*17200*/  ISETP.LT.OR P0, PT, R0.reuse, 0x9, !P0 ;  /* 0x000000090000780c */ /* 0x040fe40004701670 */
[----:B------:R0:W-:Y:S01]  /*17210*/  @!P2 STG.E.U8 desc[UR36][R4.64+0x1e0], R9 ;  /* 0x0001e0090400a986 */ /* 0x0001e2000c101124 */
[----:B------:R-:W-:Y:S02]  /*17220*/  ISETP.LT.OR P2, PT, R0, 0x9, !P1 ;  /* 0x000000090000780c */ /* 0x000fe40004f41670 */
[----:B------:R-:W-:Y:S01]  /*17230*/  @!P3 IMAD R11, R140, R17, RZ ;  /* 0x000000118c0bb224 */ /* 0x000fe200078e02ff */
[----:B------:R-:W-:Y:S01]  /*17240*/  @!P5 STG.E.U8 desc[UR36][R4.64+0x1e1], R139 ;  /* 0x0001e18b0400d986 */ /* 0x000fe2000c101124 */
[----:B------:R-:W-:-:S02]  /*17250*/  ISETP.GE.AND P5, PT, R7, 0x1f1, PT ;  /* 0x000001f10700780c */ /* 0x000fc40003fa6270 */
[----:B------:R-:W-:Y:S01]  /*17260*/  @!P4 IMAD R141, R141, R17, RZ ;  /* 0x000000118d8dc224 */ /* 0x000fe200078e02ff */
[----:B------:R-:W-:Y:S01]  /*17270*/  ISETP.GE.AND P1, PT, R7, 0x1f2, PT ;  /* 0x000001f20700780c */ /* 0x000fe20003f26270 */
[----:B------:R-:W-:Y:S01]  /*17280*/  @!P3 STG.E.U8 desc[UR36][R2.64+0x1e8], R11 ;  /* 0x0001e80b0200b986 */ /* 0x000fe2000c101124 */
[----:B------:R-:W-:-:S03]  /*17290*/  ISETP.LT.OR P3, PT, R0, 0x1, !P5 ;  /* 0x000000010000780c */ /* 0x000fc60006f61670 */
[----:B------:R-:W-:Y:S01]  /*172a0*/  @!P4 STG.E.U8 desc[UR36][R2.64+0x1e9], R141 ;  /* 0x0001e98d0200c986 */ /* 0x000fe2000c101124 */
[----:B------:R-:W-:Y:S01]  /*172b0*/  ISETP.LT.OR P4, PT, R0, 0x1, !P1 ;  /* 0x000000010000780c */ /* 0x000fe20004f81670 */
[-C--:B0-----:R-:W-:Y:S02]  /*172c0*/  @!P2 IMAD R9, R142, R17.reuse, RZ ;  /* 0x000000118e09a224 */ /* 0x081fe400078e02ff */
[----:B------:R-:W-:-:S03]  /*172d0*/  @!P0 IMAD R143, R143, R17, RZ ;  /* 0x000000118f8f8224 */ /* 0x000fc600078e02ff */
[----:B------:R0:W-:Y:S01]  /*172e0*/  @!P2 STG.E.U8 desc[UR36][R4.64+0x1e8], R9 ;  /* 0x0001e8090400a986 */ /* 0x0001e2000c101124 */
[C---:B------:R-:W-:Y:S02]  /*172f0*/  ISETP.GE.AND P2, PT, R7.reuse, 0x1f9, PT ;  /* 0x000001f90700780c */ /* 0x040fe40003f46270 */
[-C--:B------:R-:W-:Y:S01]  /*17300*/  @!P3 IMAD R13, R144, R17.reuse, RZ ;  /* 0x00000011900db224 */ /* 0x080fe200078e02ff */
[----:B------:R2:W-:Y:S01]  /*17310*/  @!P0 STG.E.U8 desc[UR36][R4.64+0x1e9], R143 ;  /* 0x0001e98f04008986 */ /* 0x0005e2000c101124 */
[----:B------:R-:W-:Y:S02]  /*17320*/  ISETP.GE.AND P0, PT, R7, 0x1fa, PT ;  /* 0x000001fa0700780c */ /* 0x000fe40003f06270 */
[----:B------:R-:W-:Y:S01]  /*17330*/  @!P4 IMAD R145, R145, R17, RZ ;  /* 0x000000119191c224 */ /* 0x000fe200078e02ff */
[----:B------:R2:W-:Y:S01]  /*17340*/  @!P3 STG.E.U8 desc[UR36][R2.64+0x1f0], R13 ;  /* 0x0001f00d0200b986 */ /* 0x0005e2000c101124 */
[C---:B------:R-:W-:Y:S02]  /*17350*/  ISETP.LT.OR P5, PT, R0.reuse, 0x9, !P5 ;  /* 0x000000090000780c */ /* 0x040fe40006fa1670 */
[C---:B------:R-:W-:Y:S01]  /*17360*/  ISETP.LT.OR P1, PT, R0.reuse, 0x9, !P1 ;  /* 0x000000090000780c */ /* 0x040fe20004f21670 */
[----:B------:R2:W-:Y:S01]  /*17370*/  @!P4 STG.E.U8 desc[UR36][R2.64+0x1f1], R145 ;  /* 0x0001f1910200c986 */ /* 0x0005e2000c101124 */
[----:B------:R-:W-:-:S02]  /*17380*/  ISETP.LT.OR P4, PT, R0, 0x1, !P0 ;  /* 0x000000010000780c */ /* 0x000fc40004781670 */
[C---:B------:R-:W-:Y:S02]  /*17390*/  ISETP.LT.OR P3, PT, R0.reuse, 0x1, !P2 ;  /* 0x000000010000780c */ /* 0x040fe40005761670 */
[C---:B------:R-:W-:Y:S02]  /*173a0*/  ISETP.LT.OR P2, PT, R0.reuse, 0x9, !P2 ;  /* 0x000000090000780c */ /* 0x040fe40005741670 */
[----:B------:R-:W-:-:S03]  /*173b0*/  ISETP.LT.OR P0, PT, R0, 0x9, !P0 ;  /* 0x000000090000780c */ /* 0x000fc60004701670 */
[-C--:B------:R-:W-:Y:S02]  /*173c0*/  @!P5 IMAD R7, R146, R17.reuse, RZ ;  /* 0x000000119207d224 */ /* 0x080fe400078e02ff */
[-C--:B------:R-:W-:Y:S02]  /*173d0*/  @!P1 IMAD R147, R147, R17.reuse, RZ ;  /* 0x0000001193939224 */ /* 0x080fe400078e02ff */
[-C--:B------:R-:W-:Y:S02]  /*173e0*/  @!P4 IMAD R149, R149, R17.reuse, RZ ;  /* 0x000000119595c224 */ /* 0x080fe400078e02ff */
[-C--:B0-----:R-:W-:Y:S02]  /*173f0*/  @!P3 IMAD R9, R148, R17.reuse, RZ ;  /* 0x000000119409b224 */ /* 0x081fe400078e02ff */
[-C--:B------:R-:W-:Y:S02]  /*17400*/  @!P2 IMAD R11, R150, R17.reuse, RZ ;  /* 0x00000011960ba224 */ /* 0x080fe400078e02ff */
[----:B------:R-:W-:Y:S01]  /*17410*/  @!P0 IMAD R151, R151, R17, RZ ;  /* 0x0000001197978224 */ /* 0x000fe200078e02ff */
[----:B------:R2:W-:Y:S04]  /*17420*/  @!P5 STG.E.U8 desc[UR36][R4.64+0x1f0], R7 ;  /* 0x0001f0070400d986 */ /* 0x0005e8000c101124 */
[----:B------:R2:W-:Y:S04]  /*17430*/  @!P1 STG.E.U8 desc[UR36][R4.64+0x1f1], R147 ;  /* 0x0001f19304009986 */ /* 0x0005e8000c101124 */
[----:B------:R2:W-:Y:S04]  /*17440*/  @!P4 STG.E.U8 desc[UR36][R2.64+0x1f9], R149 ;  /* 0x0001f9950200c986 */ /* 0x0005e8000c101124 */
[----:B------:R2:W-:Y:S04]  /*17450*/  @!P3 STG.E.U8 desc[UR36][R2.64+0x1f8], R9 ;  /* 0x0001f8090200b986 */ /* 0x0005e8000c101124 */
[----:B------:R2:W-:Y:S04]  /*17460*/  @!P2 STG.E.U8 desc[UR36][R4.64+0x1f8], R11 ;  /* 0x0001f80b0400a986 */ /* 0x0005e8000c101124 */
[----:B------:R2:W-:Y:S02]  /*17470*/  @!P0 STG.E.U8 desc[UR36][R4.64+0x1f9], R151 ;  /* 0x0001f99704008986 */ /* 0x0005e4000c101124 */
.L_x_546:
[----:B------:R-:W-:Y:S05]  /*17480*/  BSYNC B0 ;  /* 0x0000000000007941 */ /* 0x000fea0003800000 */
.L_x_32:
[----:B0-2---:R-:W2:Y:S04]  /*17490*/  LDL.LU R3, [R1+0x204] ;  /* 0x0002040001037983 */ /* 0x005ea80000300800 */
[----:B------:R-:W2:Y:S01]  /*174a0*/  LDL.LU R2, [R1+0x208] ;  /* 0x0002080001027983 */ /* 0x000ea20000300800 */
[----:B------:R-:W-:Y:S01]  /*174b0*/  ULDC UR4, c[0x0][0xc] ;  /* 0x0000030000047ab9 */ /* 0x000fe20000000800 */
[----:B------:R-:W-:Y:S01]  /*174c0*/  ULDC UR5, c[0x0][0x10] ;  /* 0x0000040000057ab9 */ /* 0x000fe20000000800 */
[----:B-1-3--:R-:W2:Y:S01]  /*174d0*/  LDC R5, c[0x0][0x14] ;  /* 0x00000500ff057b82 */ /* 0x00aea20000000800 */
[----:B------:R-:W-:Y:S01]  /*174e0*/  UIMAD.WIDE.U32 UR4, UR4, UR5, URZ ;  /* 0x00000005040472a5 */ /* 0x000fe2000f8e003f */
[----:B------:R-:W-:Y:S01]  /*174f0*/  PRMT R0, RZ, 0x7610, R0 ;  /* 0x00007610ff007816 */ /* 0x000fe20000000000 */
[----:B------:R-:W-:Y:S01]  /*17500*/  IMAD.MOV.U32 R153, RZ, RZ, -0x1 ;  /* 0xffffffffff997424 */ /* 0x000fe200078e00ff */
[----:B------:R-:W-:-:S03]  /*17510*/  MOV R152, 0xffffffff ;  /* 0xffffffff00987802 */ /* 0x000fc60000000f00 */
[----:B--2---:R-:W-:-:S04]  /*17520*/  IMAD.WIDE.U32 R2, R5, UR4, R2 ;  /* 0x0000000405027c25 */ /* 0x004fc8000f8e0002 */
[----:B------:R-:W-:Y:S01]  /*17530*/  IMAD R5, R5, UR5, RZ ;  /* 0x0000000505057c24 */ /* 0x000fe2000f8e02ff */
[----:B------:R-:W-:Y:S01]  /*17540*/  ULDC.64 UR4, c[0x0][0x650] ;  /* 0x0001940000047ab9 */ /* 0x000fe20000000a00 */
[----:B------:R-:W-:Y:S01]  /*17550*/  IMAD.MOV.U32 R23, RZ, RZ, R2 ;  /* 0x000000ffff177224 */ /* 0x000fe200078e0002 */
[----:B------:R-:W-:Y:S01]  /*17560*/  ISETP.GE.U32.AND P0, PT, R2, UR4, PT ;  /* 0x0000000402007c0c */ /* 0x000fe2000bf06070 */
[----:B------:R-:W-:-:S05]  /*17570*/  IMAD.IADD R24, R3, 0x1, R5 ;  /* 0x0000000103187824 */ /* 0x000fca00078e0205 */
[----:B------:R0:W-:Y:S01]  /*17580*/  STL [R1+0x204], R24 ;  /* 0x0002041801007387 */ /* 0x0001e20000100800 */
[----:B------:R-:W-:-:S03]  /*17590*/  ISETP.GE.U32.AND.EX P0, PT, R24, UR5, PT, P0 ;  /* 0x0000000518007c0c */ /* 0x000fc6000bf06100 */
[----:B------:R0:W-:Y:S10]  /*175a0*/  STL [R1+0x208], R23 ;  /* 0x0002081701007387 */ /* 0x0001f40000100800 */
[----:B0-----:R-:W-:Y:S05]  /*175b0*/  @P0 BRA `(.L_x_547) ;  /* 0x0000000400700947 */ /* 0x001fea0003800000 */
[----:B------:R-:W0:Y:S01]  /*175c0*/  S2R R14, SR_CTAID.X ;  /* 0x00000000000e7919 */ /* 0x000e220000002500 */
[----:B------:R-:W1:Y:S01]  /*175d0*/  LDC.64 R8, c[0x0][0x628] ;  /* 0x00018a00ff087b82 */ /* 0x000e620000000a00 */
[----:B------:R-:W-:Y:S01]  /*175e0*/  ULDC UR4, c[0x0][0x150] ;  /* 0x0000540000047ab9 */ /* 0x000fe20000000800 */
[----:B------:R-:W-:Y:S01]  /*175f0*/  IMAD.MOV.U32 R6, RZ, RZ, R23 ;  /* 0x000000ffff067224 */ /* 0x000fe200078e0017 */
[----:B------:R-:W2:Y:S01]  /*17600*/  S2R R20, SR_CTAID.Y ;  /* 0x0000000000147919 */ /* 0x000ea20000002600 */
[----:B------:R-:W-:-:S04]  /*17610*/  IMAD.MOV.U32 R7, RZ, RZ, R24 ;  /* 0x000000ffff077224 */ /* 0x000fc800078e0018 */
[----:B------:R-:W3:Y:S08]  /*17620*/  LDC R21, c[0x0][0x144] ;  /* 0x00005100ff157b82 */ /* 0x000ef00000000800 */
[----:B------:R-:W4:Y:S08]  /*17630*/  LDC R10, c[0x0][0x630] ;  /* 0x00018c00ff0a7b82 */ /* 0x000f300000000800 */
[----:B------:R-:W2:Y:S01]  /*17640*/  LDC.64 R12, c[0x0][0x620] ;  /* 0x00018800ff0c7b82 */ /* 0x000ea20000000a00 */
[----:B-1----:R-:W-:-:S04]  /*17650*/  ISETP.NE.U32.AND P0, PT, R8, RZ, PT ;  /* 0x000000ff0800720c */ /* 0x002fc80003f05070 */
[----:B------:R-:W-:Y:S02]  /*17660*/  ISETP.NE.AND.EX P0, PT, R9, RZ, PT, P0 ;  /* 0x000000ff0900720c */ /* 0x000fe40003f05300 */
[----:B0-----:R-:W-:-:S05]  /*17670*/  I2FP.F32.U32 R0, R14 ;  /* 0x0000000e00007245 */ /* 0x001fca0000201000 */
[----:B------:R-:W-:-:S04]  /*17680*/  FMUL R0, R0, UR4 ;  /* 0x0000000400007c20 */ /* 0x000fc80008400000 */
[----:B------:R0:W1:Y:S02]  /*17690*/  F2I.U32.TRUNC.NTZ R15, R0 ;  /* 0x00000000000f7305 */ /* 0x000064000020f000 */
[----:B---34-:R-:W-:Y:S05]  /*176a0*/  @!P0 BRA `(.L_x_548) ;  /* 0x0000000000288947 */ /* 0x018fea0003800000 */
[----:B0-----:R-:W0:Y:S02]  /*176b0*/  LDC R0, c[0x0][0x634] ;  /* 0x00018d00ff007b82 */ /* 0x001e240000000800 */
[----:B0-----:R-:W-:-:S05]  /*176c0*/  IADD3 R7, P0, R23, R0, RZ ;  /* 0x0000000017077210 */ /* 0x001fca0007f1e0ff */
[----:B------:R-:W-:-:S04]  /*176d0*/  IMAD.X R11, RZ, RZ, R24, P0 ;  /* 0x000000ffff0b7224 */ /* 0x000fc800000e0618 */
[----:B------:R-:W-:-:S04]  /*176e0*/  IMAD.WIDE.U32 R2, R11, R8, RZ ;  /* 0x000000080b027225 */ /* 0x000fc800078e00ff */
[----:B------:R-:W-:-:S04]  /*176f0*/  IMAD.WIDE.U32 R4, P0, R7, R9, R2 ;  /* 0x0000000907047225 */ /* 0x000fc80007800002 */
[----:B------:R-:W-:Y:S01]  /*17700*/  IMAD.WIDE.U32 R2, R7, R8, RZ ;  /* 0x0000000807027225 */ /* 0x000fe200078e00ff */
[----:B------:R-:W-:-:S03]  /*17710*/  MOV R6, R5 ;  /* 0x0000000500067202 */ /* 0x000fc60000000f00 */
[----:B------:R-:W-:Y:S01]  /*17720*/  IMAD.X R7, RZ, RZ, RZ, P0 ;  /* 0x000000ffff077224 */ /* 0x000fe200000e06ff */
[----:B------:R-:W-:-:S05]  /*17730*/  IADD3 RZ, P0, R3, R4, RZ ;  /* 0x0000000403ff7210 */ /* 0x000fca0007f1e0ff */
[----:B------:R-:W-:-:S08]  /*17740*/  IMAD.WIDE.U32.X R6, R11, R9, R6, P0 ;  /* 0x000000090b067225 */ /* 0x000fd000000e0406 */
.L_x_548:
[-CC-:B------:R-:W-:Y:S01]  /*17750*/  SHF.R.U64 R152, R6, R10.reuse, R7.reuse ;  /* 0x0000000a06987219 */ /* 0x180fe20000001207 */
[----:B------:R-:W3:Y:S01]  /*17760*/  LDC.64 R28, c[0x0][0x640] ;  /* 0x00019000ff1c7b82 */ /* 0x000ee20000000a00 */
[----:B0-----:R-:W-:Y:S01]  /*17770*/  SHF.R.U32.HI R0, RZ, R10, R7 ;  /* 0x0000000aff007219 */ /* 0x001fe20000011607 */
[----:B------:R-:W-:Y:S01]  /*17780*/  IMAD.MOV.U32 R2, RZ, RZ, R23 ;  /* 0x000000ffff027224 */ /* 0x000fe200078e0017 */
[----:B------:R-:W-:Y:S01]  /*17790*/  IADD3 R5, P0, RZ, -R152, RZ ;  /* 0x80000098ff057210 */ /* 0x000fe20007f1e0ff */
[----:B-1----:R-:W-:Y:S01]  /*177a0*/  IMAD.MOV R15, RZ, RZ, -R15 ;  /* 0x000000ffff0f7224 */ /* 0x002fe200078e0a0f */
[----:B------:R-:W-:Y:S01]  /*177b0*/  ULDC UR4, c[0x0][0x154] ;  /* 0x0000550000047ab9 */ /* 0x000fe20000000800 */
[----:B------:R-:W-:Y:S02]  /*177c0*/  IMAD.MOV.U32 R7, RZ, RZ, 0x1 ;  /* 0x00000001ff077424 */ /* 0x000fe400078e00ff */
[----:B------:R-:W0:Y:S01]  /*177d0*/  LDC R4, c[0x0][0x618] ;  /* 0x00018600ff047b82 */ /* 0x000e220000000800 */
[----:B------:R-:W-:-:S04]  /*177e0*/  IMAD.X R3, RZ, RZ, ~R0, P0 ;  /* 0x000000ffff037224 */ /* 0x000fc800000e0e00 */
[-C--:B--2---:R-:W-:Y:S02]  /*177f0*/  IMAD R0, R3, R12.reuse, RZ ;  /* 0x0000000c03007224 */ /* 0x084fe400078e02ff */
[----:B------:R-:W-:Y:S01]  /*17800*/  IMAD.MOV.U32 R3, RZ, RZ, R24 ;  /* 0x000000ffff037224 */ /* 0x000fe200078e0018 */
[----:B------:R-:W1:Y:S01]  /*17810*/  LDC R6, c[0x0][0x608] ;  /* 0x00018200ff067b82 */ /* 0x000e620000000800 */
[----:B------:R-:W-:Y:S02]  /*17820*/  IMAD R24, R21, R15, R14 ;  /* 0x0000000f15187224 */ /* 0x000fe400078e020e */
[----:B------:R-:W-:-:S04]  /*17830*/  IMAD.WIDE.U32 R2, R5, R12, R2 ;  /* 0x0000000c05027225 */ /* 0x000fc800078e0002 */
[----:B------:R-:W-:Y:S01]  /*17840*/  IMAD R5, R5, R13, R0 ;  /* 0x0000000d05057224 */ /* 0x000fe200078e0200 */
[----:B------:R-:W2:Y:S01]  /*17850*/  LDC R26, c[0x0][0x658] ;  /* 0x00019600ff1a7b82 */ /* 0x000ea20000000800 */
[----:B------:R-:W-:Y:S02]  /*17860*/  I2FP.F32.U32 R0, R20 ;  /* 0x0000001400007245 */ /* 0x000fe40000201000 */
[----:B---3--:R-:W-:Y:S02]  /*17870*/  ISETP.NE.U32.AND P0, PT, R28, RZ, PT ;  /* 0x000000ff1c00720c */ /* 0x008fe40003f05070 */
[----:B------:R-:W-:Y:S01]  /*17880*/  IADD3 R3, R3, R5, RZ ;  /* 0x0000000503037210 */ /* 0x000fe20007ffe0ff */
[----:B------:R-:W-:Y:S01]  /*17890*/  FMUL R0, R0, UR4 ;  /* 0x0000000400007c20 */ /* 0x000fe20008400000 */
[----:B------:R-:W-:Y:S01]  /*178a0*/  ISETP.NE.AND.EX P0, PT, R29, RZ, PT, P0 ;  /* 0x000000ff1d00720c */ /* 0x000fe20003f05300 */
[----:B------:R-:W3:Y:S01]  /*178b0*/  LDC R13, c[0x0][0x148] ;  /* 0x00005200ff0d7b82 */ /* 0x000ee20000000800 */
[-CC-:B0-----:R-:W-:Y:S01]  /*178c0*/  SHF.R.U64 R10, R2, R4.reuse, R3.reuse ;  /* 0x00000004020a7219 */ /* 0x181fe20000001203 */
[----:B------:R0:W4:Y:S01]  /*178d0*/  F2I.U32.TRUNC.NTZ R12, R0 ;  /* 0x00000000000c7305 */ /* 0x000122000020f000 */
[----:B------:R-:W-:Y:S01]  /*178e0*/  SHF.R.U32.HI R3, RZ, R4, R3 ;  /* 0x00000004ff037219 */ /* 0x000fe20000011603 */
[----:B------:R-:W-:-:S04]  /*178f0*/  IMAD.MOV.U32 R5, RZ, RZ, -0x1 ;  /* 0xffffffffff057424 */ /* 0x000fc800078e00ff */
[----:B------:R-:W0:Y:S01]  /*17900*/  LDC R14, c[0x0][0x600] ;  /* 0x00018000ff0e7b82 */ /* 0x000e220000000800 */
[-CC-:B-1----:R-:W-:Y:S02]  /*17910*/  SHF.R.U64 R8, R10, R6.reuse, R3.reuse ;  /* 0x000000060a087219 */ /* 0x182fe40000001203 */
[----:B------:R-:W-:-:S05]  /*17920*/  SHF.R.U32.HI R3, RZ, R6, R3 ;  /* 0x00000006ff037219 */ /* 0x000fca0000011603 */
[----:B------:R-:W1:Y:S01]  /*17930*/  LDC R15, c[0x0][0x648] ;  /* 0x00019200ff0f7b82 */ /* 0x000e620000000800 */
[-CC-:B--2---:R-:W-:Y:S02]  /*17940*/  SHF.R.U64 R11, R8, R26.reuse, R3.reuse ;  /* 0x0000001a080b7219 */ /* 0x184fe40000001203 */
[-C--:B------:R-:W-:Y:S02]  /*17950*/  SHF.L.U32 R5, R5, R26.reuse, RZ ;  /* 0x0000001a05057219 */ /* 0x080fe400000006ff */
[-C--:B------:R-:W-:Y:S01]  /*17960*/  SHF.R.U32.HI R3, RZ, R26.reuse, R3 ;  /* 0x0000001aff037219 */ /* 0x080fe20000011603 */
[----:B------:R-:W-:Y:S01]  /*17970*/  IMAD.MOV.U32 R2, RZ, RZ, R11 ;  /* 0x000000ffff027224 */ /* 0x000fe200078e000b */
[----:B------:R-:W-:Y:S01]  /*17980*/  SHF.L.U32 R26, R7, R26, RZ ;  /* 0x0000001a071a7219 */ /* 0x000fe200000006ff */
[----:B------:R-:W2:Y:S01]  /*17990*/  LDC R21, c[0x0][0x638] ;  /* 0x00018e00ff157b82 */ /* 0x000ea20000000800 */
[----:B------:R-:W-:-:S07]  /*179a0*/  LOP3.LUT R155, RZ, R5, RZ, 0x33, !PT ;  /* 0x00000005ff9b7212 */ /* 0x000fce00078e33ff */
[----:B------:R-:W0:Y:S01]  /*179b0*/  LDC R23, c[0x0][0x610] ;  /* 0x00018400ff177b82 */ /* 0x000e220000000800 */
[----:B----4-:R-:W-:Y:S05]  /*179c0*/  @!P0 BRA `(.L_x_549) ;  /* 0x0000000000288947 */ /* 0x010fea0003800000 */
[----:B0-----:R-:W0:Y:S02]  /*179d0*/  LDC R0, c[0x0][0x64c] ;  /* 0x00019300ff007b82 */ /* 0x001e240000000800 */
[----:B0-----:R-:W-:-:S05]  /*179e0*/  IADD3 R7, P0, R11, R0, RZ ;  /* 0x000000000b077210 */ /* 0x001fca0007f1e0ff */
[----:B------:R-:W-:-:S04]  /*179f0*/  IMAD.X R9, RZ, RZ, R3, P0 ;  /* 0x000000ffff097224 */ /* 0x000fc800000e0603 */
[----:B------:R-:W-:-:S04]  /*17a00*/  IMAD.WIDE.U32 R2, R9, R28, RZ ;  /* 0x0000001c09027225 */ /* 0x000fc800078e00ff */
[----:B------:R-:W-:-:S04]  /*17a10*/  IMAD.WIDE.U32 R4, P0, R7, R29, R2 ;  /* 0x0000001d07047225 */ /* 0x000fc80007800002 */
[----:B------:R-:W-:Y:S01]  /*17a20*/  IMAD.WIDE.U32 R2, R7, R28, RZ ;  /* 0x0000001c07027225 */ /* 0x000fe200078e00ff */
[----:B------:R-:W-:-:S03]  /*17a30*/  IADD3.X R7, RZ, RZ, RZ, P0, !PT ;  /* 0x000000ffff077210 */ /* 0x000fc600007fe4ff */
[----:B------:R-:W-:Y:S01]  /*17a40*/  IMAD.MOV.U32 R6, RZ, RZ, R5 ;  /* 0x000000ffff067224 */ /* 0x000fe200078e0005 */
[----:B------:R-:W-:-:S05]  /*17a50*/  IADD3 RZ, P0, R3, R4, RZ ;  /* 0x0000000403ff7210 */ /* 0x000fca0007f1e0ff */
[----:B------:R-:W-:-:S08]  /*17a60*/  IMAD.WIDE.U32.X R2, R9, R29, R6, P0 ;  /* 0x0000001d09027225 */ /* 0x000fd000000e0406 */
.L_x_549:
[----:B------:R-:W4:Y:S01]  /*17a70*/  LDC R4, c[0x0][0x65c] ;  /* 0x00019700ff047b82 */ /* 0x000f220000000800 */
[----:B01----:R-:W-:Y:S01]  /*17a80*/  SHF.R.U64 R0, R2, R15, R3 ;  /* 0x0000000f02007219 */ /* 0x003fe20000001203 */
[----:B------:R-:W-:Y:S01]  /*17a90*/  VIADD R3, R14, 0xffffffff ;  /* 0xffffffff0e037836 */ /* 0x000fe20000000000 */
[----:B------:R-:W-:Y:S01]  /*17aa0*/  LOP3.LUT R155, R8, R155, RZ, 0xc0, !PT ;  /* 0x0000009b089b7212 */ /* 0x000fe200078ec0ff */
[----:B------:R-:W-:Y:S02]  /*17ab0*/  IMAD.MOV R12, RZ, RZ, -R12 ;  /* 0x000000ffff0c7224 */ /* 0x000fe400078e0a0c */
[----:B------:R-:W-:Y:S01]  /*17ac0*/  IMAD.MOV R2, RZ, RZ, -R0 ;  /* 0x000000ffff027224 */ /* 0x000fe200078e0a00 */
[----:B------:R-:W-:Y:S01]  /*17ad0*/  LOP3.LUT R3, R10, R3, RZ, 0xc0, !PT ;  /* 0x000000030a037212 */ /* 0x000fe200078ec0ff */
[----:B------:R-:W-:Y:S02]  /*17ae0*/  IMAD R155, R26, R0, R155 ;  /* 0x000000001a9b7224 */ /* 0x000fe400078e029b */
[----:B--2---:R-:W-:-:S04]  /*17af0*/  IMAD R0, R2, R21, R11 ;  /* 0x0000001502007224 */ /* 0x004fc800078e020b */
[----:B------:R-:W-:Y:S01]  /*17b00*/  IMAD R2, R0, R14, R3 ;  /* 0x0000000e00027224 */ /* 0x000fe200078e0203 */
[----:B----4-:R-:W-:Y:S02]  /*17b10*/  ISETP.NE.AND P0, PT, R4, 0x1, PT ;  /* 0x000000010400780c */ /* 0x010fe40003f05270 */
[----:B------:R-:W-:-:S04]  /*17b20*/  MOV R4, 0x1 ;  /* 0x0000000100047802 */ /* 0x000fc80000000f00 */
[----:B------:R-:W-:-:S07]  /*17b30*/  PRMT R0, R4, 0x7610, R0 ;  /* 0x0000761004007816 */ /* 0x000fce0000000000 */
[----:B---3--:R-:W-:-:S04]  /*17b40*/  @P0 IMAD R24, R13, R12, R20 ;  /* 0x0000000c0d180224 */ /* 0x008fc800078e0214 */
[----:B------:R-:W-:-:S05]  /*17b50*/  IMAD R155, R155, R23, R24 ;  /* 0x000000179b9b7224 */ /* 0x000fca00078e0218 */
[----:B------:R-:W-:Y:S02]  /*17b60*/  SEL R153, R2, R155, !P0 ;  /* 0x0000009b02997207 */ /* 0x000fe40004000000 */
[----:B------:R-:W-:-:S07]  /*17b70*/  SEL R155, R155, R2, !P0 ;  /* 0x000000029b9b7207 */ /* 0x000fce0004000000 */
.L_x_547:
[----:B------:R-:W-:Y:S01]  /*17b80*/  LOP3.LUT P0, RZ, R0, 0xff, RZ, 0xc0, !PT ;  /* 0x000000ff00ff7812 */ /* 0x000fe2000780c0ff */
[----:B------:R-:W-:-:S12]  /*17b90*/  IMAD.MOV.U32 R23, RZ, RZ, R155 ;  /* 0x000000ffff177224 */ /* 0x000fd800078e009b */
[----:B------:R-:W-:Y:S05]  /*17ba0*/  @P0 BRA `(.L_x_550) ;  /* 0xfffffe9400940947 */ /* 0x000fea000383ffff */
[----:B------:R-:W-:Y:S05]  /*17bb0*/  EXIT ;  /* 0x000000000000794d */ /* 0x000fea0003800000 */
.L_x_7:
[----:B------:R-:W2:Y:S01]  /*17bc0*/  LDL R17, [R1+0x208] ;  /* 0x0002080001117983 */ /* 0x000ea20000100800 */
[----:B------:R-:W-:-:S03]  /*17bd0*/  ULDC.64 UR4, c[0x0][0x650] ;  /* 0x0001940000047ab9 */ /* 0x000fc60000000a00 */
[----:B------:R-:W3:Y:S01]  /*17be0*/  LDL R20, [R1+0x204] ;  /* 0x0002040001147983 */ /* 0x000ee20000100800 */
[----:B------:R-:W-:Y:S01]  /*17bf0*/  PRMT R8, RZ, 0x7610, R8 ;  /* 0x00007610ff087816 */ /* 0x000fe20000000008 */
[----:B------:R-:W-:Y:S02]  /*17c00*/  IMAD.MOV.U32 R3, RZ, RZ, -0x1 ;  /* 0xffffffffff037424 */ /* 0x000fe400078e00ff */
[----:B------:R-:W-:Y:S02]  /*17c10*/  IMAD.MOV.U32 R2, RZ, RZ, -0x1 ;  /* 0xffffffffff027424 */ /* 0x000fe400078e00ff */
[----:B------:R-:W-:Y:S01]  /*17c20*/  IMAD.MOV.U32 R11, RZ, RZ, -0x1 ;  /* 0xffffffffff0b7424 */ /* 0x000fe200078e00ff */
[----:B--2---:R-:W-:-:S04]  /*17c30*/  ISETP.GE.U32.AND P0, PT, R17, UR4, PT ;  /* 0x0000000411007c0c */ /* 0x004fc8000bf06070 */
[----:B---3--:R-:W-:-:S13]  /*17c40*/  ISETP.GE.U32.AND.EX P0, PT, R20, UR5, PT, P0 ;  /* 0x0000000514007c0c */ /* 0x008fda000bf06100 */
[----:B------:R-:W-:Y:S05]  /*17c50*/  @P0 BRA `(.L_x_551) ;  /* 0x0000000400340947 */ /* 0x000fea0003800000 */
[----:B------:R-:W1:Y:S01]  /*17c60*/  LDC.64 R12, c[0x0][0x628] ;  /* 0x00018a00ff0c7b82 */ /* 0x000e620000000a00 */
[----:B------:R-:W-:Y:S01]  /*17c70*/  MOV R10, R17 ;  /* 0x00000011000a7202 */ /* 0x000fe20000000f00 */
[----:B------:R-:W-:-:S06]  /*17c80*/  IMAD.MOV.U32 R11, RZ, RZ, R20 ;  /* 0x000000ffff0b7224 */ /* 0x000fcc00078e0014 */
[----:B------:R-:W2:Y:S08]  /*17c90*/  LDC R16, c[0x0][0x630] ;  /* 0x00018c00ff107b82 */ /* 0x000eb00000000800 */
[----:B0-----:R-:W0:Y:S01]  /*17ca0*/  LDC.64 R18, c[0x0][0x620] ;  /* 0x00018800ff127b82 */ /* 0x001e220000000a00 */
[----:B-1----:R-:W-:-:S04]  /*17cb0*/  ISETP.NE.U32.AND P0, PT, R12, RZ, PT ;  /* 0x000000ff0c00720c */ /* 0x002fc80003f05070 */
[----:B------:R-:W-:-:S13]  /*17cc0*/  ISETP.NE.AND.EX P0, PT, R13, RZ, PT, P0 ;  /* 0x000000ff0d00720c */ /* 0x000fda0003f05300 */
[----:B0-2---:R-:W-:Y:S05]  /*17cd0*/  @!P0 BRA `(.L_x_552) ;  /* 0x0000000000288947 */ /* 0x005fea0003800000 */
[----:B------:R-:W0:Y:S02]  /*17ce0*/  LDC R2, c[0x0][0x634] ;  /* 0x00018d00ff027b82 */ /* 0x000e240000000800 */
[----:B0-----:R-:W-:-:S05]  /*17cf0*/  IADD3 R11, P0, R17, R2, RZ ;  /* 0x00000002110b7210 */ /* 0x001fca0007f1e0ff */
        /* <DEDUP_REMOVED lines=8> */
.L_x_552:
[----:B------:R-:W0:Y:S01]  /*17d80*/  LDC.64 R22, c[0x0][0x640] ;  /* 0x00019000ff167b82 */ /* 0x000e220000000a00 */
[-CC-:B------:R-:W-:Y:S01]  /*17d90*/  SHF.R.U64 R15, R10, R16.reuse, R11.reuse ;  /* 0x000000100a0f7219 */ /* 0x180fe2000000120b */
[----:B------:R-:W-:Y:S01]  /*17da0*/  IMAD.MOV.U32 R24, RZ, RZ, 0x1 ;  /* 0x00000001ff187424 */ /* 0x000fe200078e00ff */
[----:B------:R-:W-:Y:S02]  /*17db0*/  SHF.R.U32.HI R2, RZ, R16, R11 ;  /* 0x00000010ff027219 */ /* 0x000fe4000001160b */
[----:B------:R-:W-:-:S03]  /*17dc0*/  IADD3 R9, P0, RZ, -R15, RZ ;  /* 0x8000000fff097210 */ /* 0x000fc60007f1e0ff */
[----:B------:R-:W1:Y:S01]  /*17dd0*/  LDC R10, c[0x0][0x618] ;  /* 0x00018600ff0a7b82 */ /* 0x000e620000000800 */
[----:B------:R-:W-:Y:S01]  /*17de0*/  IADD3.X R3, RZ, ~R2, RZ, P0, !PT ;  /* 0x80000002ff037210 */ /* 0x000fe200007fe4ff */
[----:B------:R-:W-:-:S04]  /*17df0*/  IMAD.MOV.U32 R2, RZ, RZ, R17 ;  /* 0x000000ffff027224 */ /* 0x000fc800078e0011 */
[-C--:B------:R-:W-:Y:S02]  /*17e00*/  IMAD R8, R3, R18.reuse, RZ ;  /* 0x0000001203087224 */ /* 0x080fe400078e02ff */
[----:B------:R-:W2:Y:S01]  /*17e10*/  LDC R16, c[0x0][0x608] ;  /* 0x00018200ff107b82 */ /* 0x000ea20000000800 */
[----:B------:R-:W-:Y:S02]  /*17e20*/  IMAD.MOV.U32 R3, RZ, RZ, R20 ;  /* 0x000000ffff037224 */ /* 0x000fe400078e0014 */
[----:B------:R-:W-:-:S05]  /*17e30*/  IMAD.WIDE.U32 R2, R9, R18, R2 ;  /* 0x0000001209027225 */ /* 0x000fca00078e0002 */
[----:B------:R-:W3:Y:S01]  /*17e40*/  LDC R21, c[0x0][0x658] ;  /* 0x00019600ff157b82 */ /* 0x000ee20000000800 */
[----:B------:R-:W-:Y:S01]  /*17e50*/  IMAD R9, R9, R19, R8 ;  /* 0x0000001309097224 */ /* 0x000fe200078e0208 */
[----:B0-----:R-:W-:Y:S02]  /*17e60*/  ISETP.NE.U32.AND P0, PT, R22, RZ, PT ;  /* 0x000000ff1600720c */ /* 0x001fe40003f05070 */
[----:B------:R-:W-:Y:S01]  /*17e70*/  MOV R8, 0xffffffff ;  /* 0xffffffff00087802 */ /* 0x000fe20000000f00 */
[----:B------:R-:W-:Y:S01]  /*17e80*/  IMAD.IADD R3, R3, 0x1, R9 ;  /* 0x0000000103037824 */ /* 0x000fe200078e0209 */
[----:B------:R-:W-:Y:S02]  /*17e90*/  ISETP.NE.AND.EX P0, PT, R23, RZ, PT, P0 ;  /* 0x000000ff1700720c */ /* 0x000fe40003f05300 */
[----:B------:R-:W0:Y:S02]  /*17ea0*/  LDC R18, c[0x0][0x600] ;  /* 0x00018000ff127b82 */ /* 0x000e240000000800 */
[----:B-1----:R-:W-:-:S02]  /*17eb0*/  SHF.R.U64 R12, R2, R10, R3 ;  /* 0x0000000a020c7219 */ /* 0x002fc40000001203 */
[----:B------:R-:W-:-:S04]  /*17ec0*/  SHF.R.U32.HI R3, RZ, R10, R3 ;  /* 0x0000000aff037219 */ /* 0x000fc80000011603 */
[----:B------:R-:W1:Y:S01]  /*17ed0*/  LDC R19, c[0x0][0x648] ;  /* 0x00019200ff137b82 */ /* 0x000e620000000800 */
[-CC-:B--2---:R-:W-:Y:S02]  /*17ee0*/  SHF.R.U64 R17, R12, R16.reuse, R3.reuse ;  /* 0x000000100c117219 */ /* 0x184fe40000001203 */
[----:B------:R-:W-:-:S05]  /*17ef0*/  SHF.R.U32.HI R2, RZ, R16, R3 ;  /* 0x00000010ff027219 */ /* 0x000fca0000011603 */
[----:B------:R-:W2:Y:S01]  /*17f00*/  LDC R20, c[0x0][0x638] ;  /* 0x00018e00ff147b82 */ /* 0x000ea20000000800 */
[-CC-:B---3--:R-:W-:Y:S02]  /*17f10*/  SHF.R.U64 R16, R17, R21.reuse, R2.reuse ;  /* 0x0000001511107219 */ /* 0x188fe40000001202 */
[-C--:B------:R-:W-:Y:S02]  /*17f20*/  SHF.L.U32 R8, R8, R21.reuse, RZ ;  /* 0x0000001508087219 */ /* 0x080fe400000006ff */
[----:B------:R-:W-:Y:S01]  /*17f30*/  SHF.R.U32.HI R3, RZ, R21, R2 ;  /* 0x00000015ff037219 */ /* 0x000fe20000011602 */
[----:B------:R-:W-:Y:S01]  /*17f40*/  IMAD.MOV.U32 R2, RZ, RZ, R16 ;  /* 0x000000ffff027224 */ /* 0x000fe200078e0010 */
[----:B------:R-:W-:Y:S01]  /*17f50*/  LOP3.LUT R26, RZ, R8, RZ, 0x33, !PT ;  /* 0x00000008ff1a7212 */ /* 0x000fe200078e33ff */
[----:B------:R-:W3:Y:S01]  /*17f60*/  LDC R25, c[0x0][0x610] ;  /* 0x00018400ff197b82 */ /* 0x000ee20000000800 */
[----:B------:R-:W-:Y:S05]  /*17f70*/  @!P0 BRA `(.L_x_553) ;  /* 0x0000000000288947 */ /* 0x000fea0003800000 */
[----:B------:R-:W4:Y:S02]  /*17f80*/  LDC R11, c[0x0][0x64c] ;  /* 0x00019300ff0b7b82 */ /* 0x000f240000000800 */
[----:B----4-:R-:W-:-:S05]  /*17f90*/  IADD3 R11, P0, R16, R11, RZ ;  /* 0x0000000b100b7210 */ /* 0x010fca0007f1e0ff */
        /* <DEDUP_REMOVED lines=8> */
.L_x_553:
[----:B------:R-:W4:Y:S01]  /*18020*/  LDC R8, c[0x0][0x65c] ;  /* 0x00019700ff087b82 */ /* 0x000f220000000800 */
[----:B-1----:R-:W-:Y:S01]  /*18030*/  SHF.R.U64 R3, R2, R19, R3 ;  /* 0x0000001302037219 */ /* 0x002fe20000001203 */
[----:B0-----:R-:W-:Y:S01]  /*18040*/  VIADD R9, R18, 0xffffffff ;  /* 0xffffffff12097836 */ /* 0x001fe20000000000 */
[----:B------:R-:W-:Y:S01]  /*18050*/  SHF.L.U32 R24, R24, R21, RZ ;  /* 0x0000001518187219 */ /* 0x000fe200000006ff */
[----:B------:R-:W-:Y:S01]  /*18060*/  IMAD.MOV.U32 R11, RZ, RZ, R15 ;  /* 0x000000ffff0b7224 */ /* 0x000fe200078e000f */
[----:B------:R-:W-:Y:S01]  /*18070*/  LOP3.LUT R2, R17, R26, RZ, 0xc0, !PT ;  /* 0x0000001a11027212 */ /* 0x000fe200078ec0ff */
[----:B------:R-:W-:-:S04]  /*18080*/  IMAD.MOV R5, RZ, RZ, -R3 ;  /* 0x000000ffff057224 */ /* 0x000fc800078e0a03 */
[----:B------:R-:W-:Y:S02]  /*18090*/  IMAD R3, R24, R3, R2 ;  /* 0x0000000318037224 */ /* 0x000fe400078e0202 */
[----:B--2---:R-:W-:Y:S01]  /*180a0*/  IMAD R2, R5, R20, R16 ;  /* 0x0000001405027224 */ /* 0x004fe200078e0210 */
[----:B----4-:R-:W-:Y:S02]  /*180b0*/  ISETP.NE.AND P0, PT, R8, 0x1, PT ;  /* 0x000000010800780c */ /* 0x010fe40003f05270 */
[----:B------:R-:W-:-:S11]  /*180c0*/  MOV R8, 0x1 ;  /* 0x0000000100087802 */ /* 0x000fd60000000f00 */
[----:B------:R-:W-:Y:S01]  /*180d0*/  @P0 IMAD R6, R7, R14, R4 ;  /* 0x0000000e07060224 */ /* 0x000fe200078e0204 */
[----:B------:R-:W-:-:S03]  /*180e0*/  LOP3.LUT R7, R12, R9, RZ, 0xc0, !PT ;  /* 0x000000090c077212 */ /* 0x000fc600078ec0ff */
[----:B---3--:R-:W-:Y:S02]  /*180f0*/  IMAD R3, R3, R25, R6 ;  /* 0x0000001903037224 */ /* 0x008fe400078e0206 */
[----:B------:R-:W-:-:S05]  /*18100*/  IMAD R4, R2, R18, R7 ;  /* 0x0000001202047224 */ /* 0x000fca00078e0207 */
[----:B------:R-:W-:Y:S02]  /*18110*/  SEL R2, R4, R3, !P0 ;  /* 0x0000000304027207 */ /* 0x000fe40004000000 */
[----:B------:R-:W-:-:S07]  /*18120*/  SEL R3, R3, R4, !P0 ;  /* 0x0000000403037207 */ /* 0x000fce0004000000 */
.L_x_551:
[----:B------:R-:W-:-:S08]  /*18130*/  NOP ;  /* 0x0000000000007918 */ /* 0x000fd00000000000 */
[----:B0-----:R-:W0:-:S00]  /*18140*/  USETMAXREG.DEALLOC.CTAPOOL 0x18 ;  /* 0x00000018000079c8 */ /* 0x001e0000080e0500 */
[----:B0-----:R-:W-:-:S13]  /*18150*/  ISETP.NE.AND P0, PT, R0, RZ, PT ;  /* 0x000000ff0000720c */ /* 0x001fda0003f05270 */
[----:B------:R-:W-:Y:S05]  /*18160*/  @P0 EXIT ;  /* 0x000000000000094d */ /* 0x000fea0003800000 */
[----:B------:R-:W-:Y:S01]  /*18170*/  LOP3.LUT P0, RZ, R8, 0xff, RZ, 0xc0, !PT ;  /* 0x000000ff08ff7812 */ /* 0x000fe2000780c0ff */
[----:B------:R-:W-:Y:S02]  /*18180*/  IMAD.MOV.U32 R0, RZ, RZ, 0x1 ;  /* 0x00000001ff007424 */ /* 0x000fe400078e00ff */
[----:B------:R-:W-:-:S10]  /*18190*/  IMAD.MOV.U32 R4, RZ, RZ, RZ ;  /* 0x000000ffff047224 */ /* 0x000fd400078e00ff */
[----:B------:R-:W-:Y:S05]  /*181a0*/  @!P0 BRA `(.L_x_554) ;  /* 0x0000000c00648947 */ /* 0x000fea0003800000 */
[----:B------:R-:W2:Y:S01]  /*181b0*/  LDL R7, [R1+0x200] ;  /* 0x0002000001077983 */ /* 0x000ea20000100800 */
[----:B------:R-:W0:Y:S01]  /*181c0*/  LDC R4, c[0x0][0x28c] ;  /* 0x0000a300ff047b82 */ /* 0x000e220000000800 */
[----:B------:R-:W-:Y:S01]  /*181d0*/  ULDC UR5, c[0x0][0x658] ;  /* 0x0001960000057ab9 */ /* 0x000fe20000000800 */
[----:B------:R-:W-:Y:S01]  /*181e0*/  UMOV UR7, 0xffffffff ;  /* 0xffffffff00077882 */ /* 0x000fe20000000000 */
[----:B------:R-:W1:Y:S01]  /*181f0*/  S2R R0, SR_CgaCtaId ;  /* 0x0000000000007919 */ /* 0x000e620000008800 */
[----:B------:R-:W-:Y:S01]  /*18200*/  ULDC UR6, c[0x0][0xc] ;  /* 0x0000030000067ab9 */ /* 0x000fe20000000800 */
[----:B------:R-:W-:Y:S01]  /*18210*/  USHF.L.U32 UR8, UR7, UR5, URZ ;  /* 0x0000000507087299 */ /* 0x000fe2000800063f */
[----:B------:R-:W-:Y:S01]  /*18220*/  BSSY B0, `(.L_x_554) ;  /* 0x00000d1000007945 */ /* 0x000fe20003800000 */
[----:B------:R-:W-:Y:S01]  /*18230*/  UMOV UR9, 0x1 ;  /* 0x0000000100097882 */ /* 0x000fe20000000000 */
[----:B------:R-:W-:Y:S01]  /*18240*/  ULDC UR7, c[0x0][0x10] ;  /* 0x0000040000077ab9 */ /* 0x000fe20000000800 */
[----:B------:R-:W-:Y:S01]  /*18250*/  USHF.L.U32 UR18, UR9, UR5, URZ ;  /* 0x0000000509127299 */ /* 0x000fe2000800063f */
[----:B------:R-:W-:Y:S01]  /*18260*/  IMAD.MOV.U32 R16, RZ, RZ, 0x1 ;  /* 0x00000001ff107424 */ /* 0x000fe200078e00ff */
[----:B------:R-:W-:Y:S01]  /*18270*/  UIMAD.WIDE.U32 UR6, UR6, UR7, URZ ;  /* 0x00000007060672a5 */ /* 0x000fe2000f8e003f */
[----:B------:R-:W-:Y:S01]  /*18280*/  ULDC UR5, c[0x0][0x14] ;  /* 0x0000050000057ab9 */ /* 0x000fe20000000800 */
[----:B------:R-:W-:-:S02]  /*18290*/  ULDC UR4, c[0x0][0x600] ;  /* 0x0001800000047ab9 */ /* 0x000fc40000000800 */
[----:B------:R-:W-:Y:S02]  /*182a0*/  UIMAD.WIDE.U32 UR22, UR6, UR5, URZ ;  /* 0x00000005061672a5 */ /* 0x000fe4000f8e003f */
[----:B------:R-:W-:Y:S02]  /*182b0*/  UIMAD UR13, UR7, UR5, URZ ;  /* 0x00000005070d72a4 */ /* 0x000fe4000f8e023f */
[----:B------:R-:W-:Y:S02]  /*182c0*/  UIADD3 UR4, UR4, -0x1, URZ ;  /* 0xffffffff04047890 */ /* 0x000fe4000fffe03f */
[----:B------:R-:W-:Y:S02]  /*182d0*/  ULOP3.LUT UR17, URZ, UR8, URZ, 0x33, !UPT ;  /* 0x000000083f117292 */ /* 0x000fe4000f8e333f */
[----:B------:R-:W-:Y:S01]  /*182e0*/  UIADD3 UR13, UR23, UR13, URZ ;  /* 0x0000000d170d7290 */ /* 0x000fe2000fffe03f */
[----:B0-----:R-:W-:Y:S01]  /*182f0*/  IADD3 R4, R4, 0x7f, RZ ;  /* 0x0000007f04047810 */ /* 0x001fe20007ffe0ff */
[----:B------:R-:W-:-:S03]  /*18300*/  ULDC.64 UR24, c[0x0][0x198] ;  /* 0x0000660000187ab9 */ /* 0x000fc60000000a00 */
[----:B------:R-:W-:-:S04]  /*18310*/  SHF.R.S32.HI R5, RZ, 0x1f, R4 ;  /* 0x0000001fff057819 */ /* 0x000fc80000011404 */
[----:B------:R-:W-:Y:S01]  /*18320*/  LEA.HI R6, R5, R4, RZ, 0x7 ;  /* 0x0000000405067211 */ /* 0x000fe200078f38ff */
[----:B------:R-:W-:Y:S02]  /*18330*/  IMAD.MOV.U32 R4, RZ, RZ, RZ ;  /* 0x000000ffff047224 */ /* 0x000fe400078e00ff */
[C---:B-1----:R-:W-:Y:S01]  /*18340*/  IMAD.SHL.U32 R17, R0.reuse, 0x100, RZ ;  /* 0x0000010000117824 */ /* 0x042fe200078e00ff */
[----:B------:R-:W-:Y:S01]  /*18350*/  SHF.R.S32.HI R6, RZ, 0x7, R6 ;  /* 0x00000007ff067819 */ /* 0x000fe20000011406 */
[----:B------:R-:W-:-:S03]  /*18360*/  IMAD.SHL.U32 R0, R0, 0x8000, RZ ;  /* 0x0000800000007824 */ /* 0x000fc600078e00ff */
[----:B------:R-:W-:Y:S01]  /*18370*/  LOP3.LUT R17, R17, 0x100, RZ, 0xc0, !PT ;  /* 0x0000010011117812 */ /* 0x000fe200078ec0ff */
[----:B------:R-:W-:Y:S01]  /*18380*/  VIADD R18, R6, 0x1 ;  /* 0x0000000106127836 */ /* 0x000fe20000000000 */
[----:B------:R-:W-:-:S04]  /*18390*/  LOP3.LUT R0, R0, 0x8000, RZ, 0xc0, !PT ;  /* 0x0000800000007812 */ /* 0x000fc800078ec0ff */
[----:B------:R-:W-:Y:S01]  /*183a0*/  IADD3 R5, R0, 0x8100, RZ ;  /* 0x0000810000057810 */ /* 0x000fe20007ffe0ff */
[----:B------:R-:W-:Y:S01]  /*183b0*/  IMAD.MOV.U32 R0, RZ, RZ, 0x1 ;  /* 0x00000001ff007424 */ /* 0x000fe200078e00ff */
[----:B--2---:R-:W-:-:S07]  /*183c0*/  LOP3.LUT R7, R7, 0x2, RZ, 0xfc, !PT ;  /* 0x0000000207077812 */ /* 0x004fce00078efcff */
.L_x_565:
[----:B------:R-:W-:-:S03]  /*183d0*/  UMOV UR5, 0xffffffff ;  /* 0xffffffff00057882 */ /* 0x000fc60000000000 */
[----:B------:R-:W-:Y:S05]  /*183e0*/  BRA.DIV UR5, `(.L_x_555) ;  /* 0x0000000e05787947 */ /* 0x000fea000b800000 */
[----:B------:R-:W-:-:S13]  /*183f0*/  ELECT P6, URZ, PT ;  /* 0x00000000003f782f */ /* 0x000fda00038c0000 */
.L_x_574:
[----:B------:R-:W0:Y:S01]  /*18400*/  LDC R8, c[0x0][0x28c] ;  /* 0x0000a300ff087b82 */ /* 0x000e220000000800 */
[----:B------:R-:W-:Y:S01]  /*18410*/  BSSY B1, `(.L_x_556) ;  /* 0x0000039000017945 */ /* 0x000fe20003800000 */
[----:B0-----:R-:W-:-:S13]  /*18420*/  ISETP.LT.OR P6, PT, R8, 0x1, !P6 ;  /* 0x000000010800780c */ /* 0x001fda00077c1670 */
[----:B------:R-:W-:Y:S05]  /*18430*/  @P6 BRA `(.L_x_557) ;  /* 0x0000000000d86947 */ /* 0x000fea0003800000 */
[----:B------:R-:W-:Y:S01]  /*18440*/  LEA R2, R2, R17, 0x9 ;  /* 0x0000001102027211 */ /* 0x000fe200078e48ff */
[----:B------:R-:W-:Y:S01]  /*18450*/  IMAD.SHL.U32 R3, R3, 0x80, RZ ;  /* 0x0000008003037824 */ /* 0x000fe200078e00ff */
[----:B------:R-:W-:Y:S01]  /*18460*/  MOV R10, R0 ;  /* 0x00000000000a7202 */ /* 0x000fe20000000f00 */
[----:B------:R-:W-:Y:S02]  /*18470*/  IMAD.MOV.U32 R8, RZ, RZ, RZ ;  /* 0x000000ffff087224 */ /* 0x000fe400078e00ff */
[----:B------:R-:W-:Y:S02]  /*18480*/  IMAD.MOV.U32 R9, RZ, RZ, R18 ;  /* 0x000000ffff097224 */ /* 0x000fe400078e0012 */
[----:B------:R-:W-:-:S07]  /*18490*/  IMAD.MOV.U32 R12, RZ, RZ, R4 ;  /* 0x000000ffff0c7224 */ /* 0x000fce00078e0004 */
.L_x_560:
[----:B------:R-:W0:Y:S01]  /*184a0*/  S2R R13, SR_CgaCtaId ;  /* 0x00000000000d7919 */ /* 0x000e220000008800 */
[----:B------:R-:W-:Y:S02]  /*184b0*/  MOV R14, 0x400 ;  /* 0x00000400000e7802 */ /* 0x000fe40000000f00 */
[----:B------:R-:W-:Y:S02]  /*184c0*/  SHF.L.U32 R15, R10, 0x1f, RZ ;  /* 0x0000001f0a0f7819 */ /* 0x000fe400000006ff */
[----:B0-----:R-:W-:-:S05]  /*184d0*/  LEA R13, R13, R14, 0x18 ;  /* 0x0000000e0d0d7211 */ /* 0x001fca00078ec0ff */
[----:B------:R-:W-:-:S04]  /*184e0*/  IMAD R14, R12, 0x8, R13 ;  /* 0x000000080c0e7824 */ /* 0x000fc800078e020d */
[----:B------:R-:W0:Y:S02]  /*184f0*/  SYNCS.PHASECHK.TRANS64.TRYWAIT P0, [R14+URZ+0x10], R15 ;  /* 0x0000100f0e0075a7 */ /* 0x000e24000800017f */
[----:B0-----:R-:W-:Y:S05]  /*18500*/  @!P0 BRA `(.L_x_558) ;  /* 0x0000000c00508947 */ /* 0x001fea0003800000 */
.L_x_575:
[----:B------:R-:W1:Y:S02]  /*18510*/  S2R R19, SR_TID.X ;  /* 0x0000000000137919 */ /* 0x000e640000002100 */
[----:B-1----:R-:W-:-:S13]  /*18520*/  LOP3.LUT P0, RZ, R19, 0x7f, RZ, 0xc0, !PT ;  /* 0x0000007f13ff7812 */ /* 0x002fda000780c0ff */
[----:B0-----:R-:W0:Y:S02]  /*18530*/  @!P0 LDC R15, c[0x0][0x500] ;  /* 0x00014000ff0f8b82 */ /* 0x001e240000000800 */
[----:B0-----:R0:W-:Y:S02]  /*18540*/  @!P0 SYNCS.ARRIVE.TRANS64 RZ, [R14+URZ], R15 ;  /* 0x0000000f0eff89a7 */ /* 0x0011e4000800003f */
[----:B0-----:R-:W-:-:S04]  /*18550*/  PRMT R15, R7, 0x9910, RZ ;  /* 0x00009910070f7816 */ /* 0x001fc800000000ff */
[----:B------:R-:W-:-:S13]  /*18560*/  ISETP.NE.AND P0, PT, R15, 0x2, PT ;  /* 0x000000020f00780c */ /* 0x000fda0003f05270 */
[----:B------:R-:W-:Y:S05]  /*18570*/  @P0 BRA `(.L_x_559) ;  /* 0x0000000000040947 */ /* 0x000fea0003800000 */
[----:B------:R-:W-:Y:S01]  /*18580*/  BPT.TRAP 0x1 ;  /* 0x000000040000795c */ /* 0x000fe20000300000 */
.L_x_559:
[----:B------:R-:W-:Y:S01]  /*18590*/  R2UR UR9, R14 ;  /* 0x000000000e0972ca */ /* 0x000fe200000e0000 */
[C---:B------:R-:W-:Y:S01]  /*185a0*/  IMAD R14, R12.reuse, 0x4000, R13 ;  /* 0x000040000c0e7824 */ /* 0x040fe200078e020d */
[----:B------:R-:W-:Y:S01]  /*185b0*/  R2UR UR19, R13 ;  /* 0x000000000d1372ca */ /* 0x000fe200000e0000 */
[----:B------:R-:W-:Y:S01]  /*185c0*/  VIADD R9, R9, 0xffffffff ;  /* 0xffffffff09097836 */ /* 0x000fe20000000000 */
[----:B------:R-:W-:Y:S01]  /*185d0*/  LEA R13, R12, R5, 0x10 ;  /* 0x000000050c0d7211 */ /* 0x000fe200078e80ff */
[----:B------:R-:W-:Y:S01]  /*185e0*/  UIADD3 UR6, UP0, UR24, 0xf0, URZ ;  /* 0x000000f018067890 */ /* 0x000fe2000ff1e03f */
[----:B------:R-:W-:Y:S01]  /*185f0*/  R2UR UR5, R14 ;  /* 0x000000000e0572ca */ /* 0x000fe200000e0000 */
[----:B------:R-:W-:Y:S01]  /*18600*/  UIADD3 UR26, UP1, UR24, 0x1f0, URZ ;  /* 0x000001f0181a7890 */ /* 0x000fe2000ff3e03f */
[----:B------:R-:W-:Y:S01]  /*18610*/  R2UR UR8, R13 ;  /* 0x000000000d0872ca */ /* 0x000fe200000e0000 */
[----:B------:R-:W-:Y:S01]  /*18620*/  UIADD3.X UR7, URZ, UR25, URZ, UP0, !UPT ;  /* 0x000000193f077290 */ /* 0x000fe200087fe43f */
[----:B------:R-:W-:Y:S01]  /*18630*/  R2UR UR11, R3 ;  /* 0x00000000030b72ca */ /* 0x000fe200000e0000 */
[----:B------:R-:W-:Y:S01]  /*18640*/  VIADD R12, R12, 0x1 ;  /* 0x000000010c0c7836 */ /* 0x000fe20000000000 */
[----:B------:R-:W-:Y:S01]  /*18650*/  R2UR UR10, R8 ;  /* 0x00000000080a72ca */ /* 0x000fe200000e0000 */
[----:B------:R-:W-:Y:S01]  /*18660*/  UIADD3.X UR27, URZ, UR25, URZ, UP1, !UPT ;  /* 0x000000193f1b7290 */ /* 0x000fe20008ffe43f */
[----:B------:R-:W-:Y:S01]  /*18670*/  R2UR UR12, R11 ;  /* 0x000000000b0c72ca */ /* 0x000fe200000e0000 */
[----:B------:R-:W-:Y:S01]  /*18680*/  UMOV UR14, 0x0 ;  /* 0x00000000000e7882 */ /* 0x000fe20000000000 */
[----:B------:R-:W-:Y:S01]  /*18690*/  R2UR UR20, R2 ;  /* 0x00000000021472ca */ /* 0x000fe200000e0000 */
[----:B------:R-:W-:Y:S01]  /*186a0*/  UMOV UR15, 0x10000000 ;  /* 0x10000000000f7882 */ /* 0x000fe20000000000 */
[----:B------:R-:W-:Y:S01]  /*186b0*/  ISETP.GT.AND P1, PT, R9, 0x1, PT ;  /* 0x000000010900780c */ /* 0x000fe20003f24270 */
[----:B------:R-:W-:Y:S01]  /*186c0*/  UIADD3 UR16, UR5, 0x100, URZ ;  /* 0x0000010005107890 */ /* 0x000fe2000fffe03f */
[----:B------:R-:W-:Y:S01]  /*186d0*/  ISETP.NE.AND P0, PT, R12, 0x2, PT ;  /* 0x000000020c00780c */ /* 0x000fe20003f05270 */
[----:B------:R-:W-:Y:S01]  /*186e0*/  UIADD3 UR5, UR19, UR8, URZ ;  /* 0x0000000813057290 */ /* 0x000fe2000fffe03f */
[----:B------:R-:W-:Y:S01]  /*186f0*/  VIADD R8, R8, 0x80 ;  /* 0x0000008008087836 */ /* 0x000fe20000000000 */
[----:B------:R-:W-:Y:S01]  /*18700*/  UMOV UR21, 0x30000 ;  /* 0x0003000000157882 */ /* 0x000fe20000000000 */
[----:B------:R-:W-:-:S02]  /*18710*/  SEL R13, RZ, 0x1, P0 ;  /* 0x00000001ff0d7807 */ /* 0x000fc40000000000 */
[----:B------:R-:W-:Y:S01]  /*18720*/  UMOV UR8, UR16 ;  /* 0x0000001000087c82 */ /* 0x000fe20008000000 */
[----:B------:R-:W-:Y:S01]  /*18730*/  SEL R12, R12, RZ, P0 ;  /* 0x000000ff0c0c7207 */ /* 0x000fe20000000000 */
[----:B------:R0:W-:Y:S01]  /*18740*/  UTMALDG.3D [UR8], [UR6], desc[UR14] ;  /* 0x00000e08060075b4 */ /* 0x0001e20008011000 */
[----:B------:R-:W-:Y:S01]  /*18750*/  LOP3.LUT R10, R10, R13, RZ, 0x3c, !PT ;  /* 0x0000000d0a0a7212 */ /* 0x000fe200078e3cff */
[----:B0-----:R-:W-:Y:S01]  /*18760*/  UMOV UR11, UR20 ;  /* 0x00000014000b7c82 */ /* 0x001fe20008000000 */
[----:B------:R-:W-:Y:S02]  /*18770*/  UMOV UR8, UR5 ;  /* 0x0000000500087c82 */ /* 0x000fe40008000000 */
[----:B------:R0:W-:Y:S02]  /*18780*/  UTMALDG.3D.MULTICAST [UR8], [UR26], UR21, desc[UR14] ;  /* 0x00000e081a0073b4 */ /* 0x0001e40008011815 */
[----:B0-----:R-:W-:Y:S05]  /*18790*/  @P1 BRA `(.L_x_560) ;  /* 0xfffffffc00401947 */ /* 0x001fea000383ffff */
.L_x_557:
[----:B------:R-:W-:Y:S05]  /*187a0*/  BSYNC B1 ;  /* 0x0000000000017941 */ /* 0x000fea0003800000 */
.L_x_556:
[----:B------:R-:W2:Y:S01]  /*187b0*/  LDL.LU R15, [R1+0x204] ;  /* 0x00020400010f7983 */ /* 0x000ea20000300800 */
[----:B------:R-:W-:Y:S01]  /*187c0*/  LOP3.LUT P2, RZ, R16, 0xff, RZ, 0xc0, !PT ;  /* 0x000000ff10ff7812 */ /* 0x000fe2000784c0ff */
[----:B------:R-:W-:Y:S02]  /*187d0*/  ULDC.64 UR6, c[0x0][0x650] ;  /* 0x0001940000067ab9 */ /* 0x000fe40000000a00 */
[----:B------:R-:W3:Y:S01]  /*187e0*/  LDL.LU R14, [R1+0x208] ;  /* 0x00020800010e7983 */ /* 0x000ee20000300800 */
[----:B------:R-:W-:Y:S01]  /*187f0*/  IADD3 R4, R6, R4, RZ ;  /* 0x0000000406047210 */ /* 0x000fe20007ffe0ff */
[----:B------:R-:W-:Y:S01]  /*18800*/  BSSY B1, `(.L_x_561) ;  /* 0x0000070000017945 */ /* 0x000fe20003800000 */
[----:B------:R-:W-:Y:S01]  /*18810*/  IMAD.MOV.U32 R11, RZ, RZ, -0x1 ;  /* 0xffffffffff0b7424 */ /* 0x000fe200078e00ff */
[----:B------:R-:W-:Y:S02]  /*18820*/  PRMT R8, RZ, 0x7610, R8 ;  /* 0x00007610ff087816 */ /* 0x000fe40000000008 */
[----:B------:R-:W-:-:S02]  /*18830*/  SHF.R.U32.HI R2, RZ, 0x1, R4 ;  /* 0x00000001ff027819 */ /* 0x000fc40000011604 */
[----:B------:R-:W-:Y:S02]  /*18840*/  ISETP.GT.U32.AND P0, PT, R4, 0x1, PT ;  /* 0x000000010400780c */ /* 0x000fe40003f04070 */
[----:B------:R-:W0:Y:S01]  /*18850*/  @P2 S2R R3, SR_CgaCtaId ;  /* 0x0000000000032919 */ /* 0x000e220000008800 */
[----:B------:R-:W-:Y:S02]  /*18860*/  LOP3.LUT R2, R2, 0x1, RZ, 0xc0, !PT ;  /* 0x0000000102027812 */ /* 0x000fe400078ec0ff */
[----:B------:R-:W-:Y:S02]  /*18870*/  ISETP.LT.U32.AND P0, PT, R6, 0x2, P0 ;  /* 0x000000020600780c */ /* 0x000fe40000701070 */
[----:B------:R-:W-:Y:S02]  /*18880*/  ISETP.NE.U32.AND P1, PT, R2, 0x1, PT ;  /* 0x000000010200780c */ /* 0x000fe40003f25070 */
[----:B------:R-:W-:Y:S02]  /*18890*/  @P2 MOV R2, 0x400 ;  /* 0x0000040000022802 */ /* 0x000fe40000000f00 */
[----:B------:R-:W-:-:S02]  /*188a0*/  ISETP.GT.U32.AND P1, PT, R6, 0x1, !P1 ;  /* 0x000000010600780c */ /* 0x000fc40004f24070 */
[----:B------:R-:W-:Y:S02]  /*188b0*/  LOP3.LUT R4, R4, 0x1, RZ, 0xc0, !PT ;  /* 0x0000000104047812 */ /* 0x000fe400078ec0ff */
[----:B------:R-:W-:Y:S02]  /*188c0*/  PRMT R16, RZ, 0x7610, R16 ;  /* 0x00007610ff107816 */ /* 0x000fe40000000010 */
[----:B0-----:R-:W-:Y:S02]  /*188d0*/  @P2 LEA R2, R3, R2, 0x18 ;  /* 0x0000000203022211 */ /* 0x001fe400078ec0ff */
[----:B------:R-:W-:Y:S02]  /*188e0*/  SEL R3, RZ, 0x1, !P0 ;  /* 0x00000001ff037807 */ /* 0x000fe40004000000 */
[----:B------:R0:W-:Y:S02]  /*188f0*/  @P2 SYNCS.ARRIVE.TRANS64.A1T0 RZ, [R2+URZ+0x38], RZ ;  /* 0x000038ff02ff29a7 */ /* 0x0001e4000810003f */
[----:B0-----:R-:W-:-:S04]  /*18900*/  SEL R2, RZ, 0x1, !P1 ;  /* 0x00000001ff027807 */ /* 0x001fc80004800000 */
[----:B------:R-:W-:Y:S01]  /*18910*/  LOP3.LUT R0, R2, R0, R3, 0x96, !PT ;  /* 0x0000000002007212 */ /* 0x000fe200078e9603 */
[----:B------:R-:W-:Y:S02]  /*18920*/  IMAD.MOV.U32 R3, RZ, RZ, -0x1 ;  /* 0xffffffffff037424 */ /* 0x000fe400078e00ff */
[----:B------:R-:W-:Y:S01]  /*18930*/  IMAD.MOV.U32 R2, RZ, RZ, -0x1 ;  /* 0xffffffffff027424 */ /* 0x000fe200078e00ff */
[----:B---3--:R-:W-:-:S04]  /*18940*/  IADD3 R14, P0, R14, UR22, RZ ;  /* 0x000000160e0e7c10 */ /* 0x008fc8000ff1e0ff */
[----:B--2---:R-:W-:Y:S01]  /*18950*/  IADD3.X R15, R15, UR13, RZ, P0, !PT ;  /* 0x0000000d0f0f7c10 */ /* 0x004fe200087fe4ff */
[----:B------:R0:W-:Y:S01]  /*18960*/  STL [R1+0x208], R14 ;  /* 0x0002080e01007387 */ /* 0x0001e20000100800 */
[----:B------:R-:W-:-:S03]  /*18970*/  ISETP.GE.U32.AND P0, PT, R14, UR6, PT ;  /* 0x000000060e007c0c */ /* 0x000fc6000bf06070 */
[----:B------:R0:W-:Y:S01]  /*18980*/  STL [R1+0x204], R15 ;  /* 0x0002040f01007387 */ /* 0x0001e20000100800 */
[----:B------:R-:W-:-:S13]  /*18990*/  ISETP.GE.U32.AND.EX P0, PT, R15, UR7, PT, P0 ;  /* 0x000000070f007c0c */ /* 0x000fda000bf06100 */
[----:B0-----:R-:W-:Y:S05]  /*189a0*/  @P0 BRA `(.L_x_562) ;  /* 0x0000000400540947 */ /* 0x001fea0003800000 */
[----:B------:R-:W0:Y:S01]  /*189b0*/  S2R R10, SR_CTAID.X ;  /* 0x00000000000a7919 */ /* 0x000e220000002500 */
[----:B------:R-:W1:Y:S01]  /*189c0*/  LDC R13, c[0x0][0x65c] ;  /* 0x00019700ff0d7b82 */ /* 0x000e620000000800 */
[----:B------:R-:W-:Y:S01]  /*189d0*/  ULDC UR5, c[0x0][0x150] ;  /* 0x0000540000057ab9 */ /* 0x000fe20000000800 */
[----:B------:R-:W-:Y:S01]  /*189e0*/  ULDC.64 UR6, c[0x0][0x628] ;  /* 0x00018a0000067ab9 */ /* 0x000fe20000000a00 */
[----:B------:R-:W2:Y:S01]  /*189f0*/  S2R R2, SR_CTAID.Y ;  /* 0x0000000000027919 */ /* 0x000ea20000002600 */
[----:B------:R-:W-:Y:S01]  /*18a00*/  ISETP.NE.U32.AND P0, PT, RZ, UR6, PT ;  /* 0x00000006ff007c0c */ /* 0x000fe2000bf05070 */
[----:B------:R-:W-:-:S03]  /*18a10*/  ULDC UR8, c[0x0][0x630] ;  /* 0x00018c0000087ab9 */ /* 0x000fc60000000800 */
[----:B------:R-:W-:Y:S02]  /*18a20*/  ISETP.NE.AND.EX P0, PT, RZ, UR7, PT, P0 ;  /* 0x00000007ff007c0c */ /* 0x000fe4000bf05300 */
[----:B-1----:R-:W-:Y:S02]  /*18a30*/  ISETP.NE.AND P3, PT, R13, 0x1, PT ;  /* 0x000000010d00780c */ /* 0x002fe40003f65270 */
[----:B0-----:R-:W-:Y:S02]  /*18a40*/  I2FP.F32.U32 R3, R10 ;  /* 0x0000000a00037245 */ /* 0x001fe40000201000 */
[----:B--2---:R-:W-:-:S03]  /*18a50*/  I2FP.F32.U32 R9, R2 ;  /* 0x0000000200097245 */ /* 0x004fc60000201000 */
[----:B------:R-:W-:Y:S01]  /*18a60*/  FMUL R8, R3, UR5 ;  /* 0x0000000503087c20 */ /* 0x000fe20008400000 */
[----:B------:R-:W-:Y:S01]  /*18a70*/  ULDC UR5, c[0x0][0x154] ;  /* 0x0000550000057ab9 */ /* 0x000fe20000000800 */
[----:B------:R-:W0:Y:S01]  /*18a80*/  LDC R3, c[0x0][0x144] ;  /* 0x00005100ff037b82 */ /* 0x000e220000000800 */
[----:B------:R-:W-:-:S03]  /*18a90*/  FMUL R12, R9, UR5 ;  /* 0x00000005090c7c20 */ /* 0x000fc60008400000 */
[----:B------:R-:W1:Y:S04]  /*18aa0*/  F2I.U32.TRUNC.NTZ R8, R8 ;  /* 0x0000000800087305 */ /* 0x000e68000020f000 */
[----:B------:R-:W2:Y:S04]  /*18ab0*/  LDC R9, c[0x0][0x148] ;  /* 0x00005200ff097b82 */ /* 0x000ea80000000800 */
[----:B------:R-:W3:Y:S01]  /*18ac0*/  F2I.U32.TRUNC.NTZ R12, R12 ;  /* 0x0000000c000c7305 */ /* 0x000ee2000020f000 */
[----:B-1----:R-:W-:-:S05]  /*18ad0*/  IADD3 R11, -R8, RZ, RZ ;  /* 0x000000ff080b7210 */ /* 0x002fca0007ffe1ff */
[----:B0-----:R-:W-:Y:S02]  /*18ae0*/  IMAD R10, R3, R11, R10 ;  /* 0x0000000b030a7224 */ /* 0x001fe400078e020a */
[----:B---3--:R-:W-:-:S04]  /*18af0*/  IMAD.MOV R3, RZ, RZ, -R12 ;  /* 0x000000ffff037224 */ /* 0x008fc800078e0a0c */
[----:B--2---:R-:W-:Y:S02]  /*18b00*/  @P3 IMAD R10, R9, R3, R2 ;  /* 0x00000003090a3224 */ /* 0x004fe400078e0202 */
[----:B------:R-:W-:Y:S02]  /*18b10*/  IMAD.MOV.U32 R2, RZ, RZ, R14 ;  /* 0x000000ffff027224 */ /* 0x000fe400078e000e */
[----:B------:R-:W-:Y:S01]  /*18b20*/  IMAD.MOV.U32 R3, RZ, RZ, R15 ;  /* 0x000000ffff037224 */ /* 0x000fe200078e000f */
[----:B------:R-:W-:Y:S06]  /*18b30*/  @!P0 BRA `(.L_x_563) ;  /* 0x0000000000288947 */ /* 0x000fec0003800000 */
[----:B------:R-:W-:Y:S02]  /*18b40*/  ULDC UR5, c[0x0][0x634] ;  /* 0x00018d0000057ab9 */ /* 0x000fe40000000800 */
[----:B------:R-:W-:-:S04]  /*18b50*/  IADD3 R3, P0, R14, UR5, RZ ;  /* 0x000000050e037c10 */ /* 0x000fc8000ff1e0ff */
[----:B------:R-:W-:-:S05]  /*18b60*/  IADD3.X R11, RZ, R15, RZ, P0, !PT ;  /* 0x0000000fff0b7210 */ /* 0x000fca00007fe4ff */
[----:B------:R-:W-:-:S04]  /*18b70*/  IMAD.WIDE.U32 R8, R11, UR6, RZ ;  /* 0x000000060b087c25 */ /* 0x000fc8000f8e00ff */
[----:B------:R-:W-:-:S04]  /*18b80*/  IMAD.WIDE.U32 R8, P0, R3, UR7, R8 ;  /* 0x0000000703087c25 */ /* 0x000fc8000f800008 */
[----:B------:R-:W-:-:S04]  /*18b90*/  IMAD.WIDE.U32 R2, R3, UR6, RZ ;  /* 0x0000000603027c25 */ /* 0x000fc8000f8e00ff */
[----:B------:R-:W-:Y:S01]  /*18ba0*/  IMAD.MOV.U32 R2, RZ, RZ, R9 ;  /* 0x000000ffff027224 */ /* 0x000fe200078e0009 */
[----:B------:R-:W-:Y:S01]  /*18bb0*/  IADD3 RZ, P1, R3, R8, RZ ;  /* 0x0000000803ff7210 */ /* 0x000fe20007f3e0ff */
[----:B------:R-:W-:-:S04]  /*18bc0*/  IMAD.X R3, RZ, RZ, RZ, P0 ;  /* 0x000000ffff037224 */ /* 0x000fc800000e06ff */
[----:B------:R-:W-:-:S08]  /*18bd0*/  IMAD.WIDE.U32.X R2, R11, UR7, R2, P1 ;  /* 0x000000070b027c25 */ /* 0x000fd000088e0402 */
.L_x_563:
[--C-:B------:R-:W-:Y:S01]  /*18be0*/  SHF.R.U64 R11, R2, UR8, R3.reuse ;  /* 0x00000008020b7c19 */ /* 0x100fe20008001203 */
[----:B------:R-:W-:Y:S01]  /*18bf0*/  ULDC.64 UR6, c[0x0][0x620] ;  /* 0x0001880000067ab9 */ /* 0x000fe20000000a00 */
[----:B------:R-:W-:Y:S01]  /*18c00*/  SHF.R.U32.HI R2, RZ, UR8, R3 ;  /* 0x00000008ff027c19 */ /* 0x000fe20008011603 */
[----:B------:R-:W-:Y:S01]  /*18c10*/  IMAD.MOV.U32 R3, RZ, RZ, R15 ;  /* 0x000000ffff037224 */ /* 0x000fe200078e000f */
[----:B------:R-:W-:Y:S01]  /*18c20*/  IADD3 R9, P0, RZ, -R11, RZ ;  /* 0x8000000bff097210 */ /* 0x000fe20007f1e0ff */
[----:B------:R-:W-:-:S04]  /*18c30*/  ULDC UR5, c[0x0][0x618] ;  /* 0x0001860000057ab9 */ /* 0x000fc80000000800 */
[----:B------:R-:W-:-:S04]  /*18c40*/  IMAD.X R2, RZ, RZ, ~R2, P0 ;  /* 0x000000ffff027224 */ /* 0x000fc800000e0e02 */
[----:B------:R-:W-:-:S04]  /*18c50*/  IMAD R2, R2, UR6, RZ ;  /* 0x0000000602027c24 */ /* 0x000fc8000f8e02ff */
[----:B------:R-:W-:Y:S01]  /*18c60*/  IMAD R13, R9, UR7, R2 ;  /* 0x00000007090d7c24 */ /* 0x000fe2000f8e0202 */
[----:B------:R-:W-:-:S05]  /*18c70*/  MOV R2, R14 ;  /* 0x0000000e00027202 */ /* 0x000fca0000000f00 */
[----:B------:R-:W-:Y:S01]  /*18c80*/  IMAD.WIDE.U32 R2, R9, UR6, R2 ;  /* 0x0000000609027c25 */ /* 0x000fe2000f8e0002 */
[----:B------:R-:W-:Y:S02]  /*18c90*/  ULDC.64 UR6, c[0x0][0x640] ;  /* 0x0001900000067ab9 */ /* 0x000fe40000000a00 */
[----:B------:R-:W-:Y:S01]  /*18ca0*/  ISETP.NE.U32.AND P0, PT, RZ, UR6, PT ;  /* 0x00000006ff007c0c */ /* 0x000fe2000bf05070 */
[----:B------:R-:W-:-:S03]  /*18cb0*/  IMAD.IADD R3, R3, 0x1, R13 ;  /* 0x0000000103037824 */ /* 0x000fc600078e020d */
[----:B------:R-:W-:Y:S02]  /*18cc0*/  ISETP.NE.AND.EX P0, PT, RZ, UR7, PT, P0 ;  /* 0x00000007ff007c0c */ /* 0x000fe4000bf05300 */
[--C-:B------:R-:W-:Y:S02]  /*18cd0*/  SHF.R.U64 R12, R2, UR5, R3.reuse ;  /* 0x00000005020c7c19 */ /* 0x100fe40008001203 */
[----:B------:R-:W-:Y:S01]  /*18ce0*/  SHF.R.U32.HI R3, RZ, UR5, R3 ;  /* 0x00000005ff037c19 */ /* 0x000fe20008011603 */
[----:B------:R-:W-:-:S03]  /*18cf0*/  ULDC UR5, c[0x0][0x608] ;  /* 0x0001820000057ab9 */ /* 0x000fc60000000800 */
[--C-:B------:R-:W-:Y:S02]  /*18d00*/  SHF.R.U64 R13, R12, UR5, R3.reuse ;  /* 0x000000050c0d7c19 */ /* 0x100fe40008001203 */
[----:B------:R-:W-:Y:S01]  /*18d10*/  SHF.R.U32.HI R2, RZ, UR5, R3 ;  /* 0x00000005ff027c19 */ /* 0x000fe20008011603 */
[----:B------:R-:W-:-:S03]  /*18d20*/  ULDC UR5, c[0x0][0x658] ;  /* 0x0001960000057ab9 */ /* 0x000fc60000000800 */
[--C-:B------:R-:W-:Y:S02]  /*18d30*/  SHF.R.U64 R14, R13, UR5, R2.reuse ;  /* 0x000000050d0e7c19 */ /* 0x100fe40008001202 */
[----:B------:R-:W-:-:S03]  /*18d40*/  SHF.R.U32.HI R3, RZ, UR5, R2 ;  /* 0x00000005ff037c19 */ /* 0x000fc60008011602 */
        /* <DEDUP_REMOVED lines=12> */
.L_x_564:
[----:B------:R-:W-:Y:S01]  /*18e10*/  ULDC UR5, c[0x0][0x648] ;  /* 0x0001920000057ab9 */ /* 0x000fe20000000800 */
[----:B------:R-:W-:Y:S02]  /*18e20*/  LOP3.LUT R13, R13, UR17, RZ, 0xc0, !PT ;  /* 0x000000110d0d7c12 */ /* 0x000fe4000f8ec0ff */
[----:B------:R-:W-:Y:S01]  /*18e30*/  SHF.R.U64 R2, R2, UR5, R3 ;  /* 0x0000000502027c19 */ /* 0x000fe20008001203 */
[----:B------:R-:W-:Y:S01]  /*18e40*/  ULDC UR5, c[0x0][0x638] ;  /* 0x00018e0000057ab9 */ /* 0x000fe20000000800 */
[----:B------:R-:W-:-:S03]  /*18e50*/  MOV R8, 0x1 ;  /* 0x0000000100087802 */ /* 0x000fc60000000f00 */
[----:B------:R-:W-:Y:S02]  /*18e60*/  IMAD.MOV R3, RZ, RZ, -R2 ;  /* 0x000000ffff037224 */ /* 0x000fe400078e0a02 */
[----:B------:R-:W-:Y:S02]  /*18e70*/  IMAD R13, R2, UR18, R13 ;  /* 0x00000012020d7c24 */ /* 0x000fe4000f8e020d */
[----:B------:R-:W-:Y:S01]  /*18e80*/  IMAD R14, R3, UR5, R14 ;  /* 0x00000005030e7c24 */ /* 0x000fe2000f8e020e */
[----:B------:R-:W-:Y:S01]  /*18e90*/  ULDC UR5, c[0x0][0x610] ;  /* 0x0001840000057ab9 */ /* 0x000fe20000000800 */
[----:B------:R-:W-:Y:S01]  /*18ea0*/  LOP3.LUT R3, R12, UR4, RZ, 0xc0, !PT ;  /* 0x000000040c037c12 */ /* 0x000fe2000f8ec0ff */
[----:B------:R-:W-:Y:S01]  /*18eb0*/  IMAD R10, R13, UR5, R10 ;  /* 0x000000050d0a7c24 */ /* 0x000fe2000f8e020a */
[----:B------:R-:W-:-:S03]  /*18ec0*/  ULDC UR5, c[0x0][0x600] ;  /* 0x0001800000057ab9 */ /* 0x000fc60000000800 */
[----:B------:R-:W-:-:S05]  /*18ed0*/  IMAD R3, R14, UR5, R3 ;  /* 0x000000050e037c24 */ /* 0x000fca000f8e0203 */
[----:B------:R-:W-:Y:S02]  /*18ee0*/  SEL R2, R3, R10, !P3 ;  /* 0x0000000a03027207 */ /* 0x000fe40005800000 */
[----:B------:R-:W-:-:S07]  /*18ef0*/  SEL R3, R10, R3, !P3 ;  /* 0x000000030a037207 */ /* 0x000fce0005800000 */
.L_x_562:
[----:B------:R-:W-:Y:S05]  /*18f00*/  BSYNC B1 ;  /* 0x0000000000017941 */ /* 0x000fea0003800000 */
.L_x_561:
[----:B------:R-:W-:-:S13]  /*18f10*/  LOP3.LUT P0, RZ, R8, 0xff, RZ, 0xc0, !PT ;  /* 0x000000ff08ff7812 */ /* 0x000fda000780c0ff */
[----:B------:R-:W-:Y:S05]  /*18f20*/  @P0 BRA `(.L_x_565) ;  /* 0xfffffff400280947 */ /* 0x000fea000383ffff */
[----:B------:R-:W-:Y:S05]  /*18f30*/  BSYNC B0 ;  /* 0x0000000000007941 */ /* 0x000fea0003800000 */
.L_x_554:
[----:B------:R-:W-:-:S03]  /*18f40*/  UMOV UR5, 0xffffffff ;  /* 0xffffffff00057882 */ /* 0x000fc60000000000 */
[----:B------:R-:W-:Y:S05]  /*18f50*/  BRA.DIV UR5, `(.L_x_566) ;  /* 0x0000000205d07947 */ /* 0x000fea000b800000 */
[----:B------:R-:W-:-:S13]  /*18f60*/  ELECT P6, URZ, PT ;  /* 0x00000000003f782f */ /* 0x000fda00038c0000 */
.L_x_578:
[----:B------:R-:W-:Y:S04]  /*18f70*/  BSSY B0, `(.L_x_567) ;  /* 0x000001a000007945 */ /* 0x000fe80003800000 */
[----:B------:R-:W-:Y:S05]  /*18f80*/  @!P6 BRA `(.L_x_568) ;  /* 0x000000000060e947 */ /* 0x000fea0003800000 */
[----:B------:R-:W2:Y:S02]  /*18f90*/  LDL.LU R2, [R1+0x200] ;  /* 0x0002000001027983 */ /* 0x000ea40000300800 */
[----:B--2---:R-:W-:-:S04]  /*18fa0*/  LOP3.LUT R2, R2, 0x2, RZ, 0xfc, !PT ;  /* 0x0000000202027812 */ /* 0x004fc800078efcff */
[----:B------:R-:W-:-:S13]  /*18fb0*/  ISETP.NE.AND P0, PT, R2, 0x3, PT ;  /* 0x000000030200780c */ /* 0x000fda0003f05270 */
[----:B------:R-:W-:Y:S05]  /*18fc0*/  @!P0 BRA `(.L_x_569) ;  /* 0x0000000000048947 */ /* 0x000fea0003800000 */
[----:B------:R-:W-:Y:S01]  /*18fd0*/  BPT.TRAP 0x1 ;  /* 0x000000040000795c */ /* 0x000fe20000300000 */
.L_x_569:
[----:B------:R-:W0:Y:S01]  /*18fe0*/  S2R R3, SR_CgaCtaId ;  /* 0x0000000000037919 */ /* 0x000e220000008800 */
[----:B------:R-:W-:-:S04]  /*18ff0*/  MOV R2, 0x400 ;  /* 0x0000040000027802 */ /* 0x000fc80000000f00 */
[----:B0-----:R-:W-:Y:S02]  /*19000*/  LEA R3, R3, R2, 0x18 ;  /* 0x0000000203037211 */ /* 0x001fe400078ec0ff */
[----:B------:R-:W-:-:S03]  /*19010*/  SHF.L.U32 R2, R0, 0x1f, RZ ;  /* 0x0000001f00027819 */ /* 0x000fc600000006ff */
[----:B------:R-:W-:-:S04]  /*19020*/  VIADD R3, R3, 0x10 ;  /* 0x0000001003037836 */ /* 0x000fc80000000000 */
[----:B------:R-:W-:-:S04]  /*19030*/  IMAD R5, R4, 0x8, R3 ;  /* 0x0000000804057824 */ /* 0x000fc800078e0203 */
[----:B------:R-:W0:Y:S02]  /*19040*/  SYNCS.PHASECHK.TRANS64.TRYWAIT P0, [R5+URZ], R2 ;  /* 0x00000002050075a7 */ /* 0x000e24000800017f */
[----:B0-----:R-:W-:Y:S05]  /*19050*/  @!P0 BRA `(.L_x_570) ;  /* 0x0000000000b08947 */ /* 0x001fea0003800000 */
.L_x_579:
[----:B------:R-:W-:-:S05]  /*19060*/  VIADD R4, R4, 0x1 ;  /* 0x0000000104047836 */ /* 0x000fca0000000000 */
[----:B------:R-:W-:-:S04]  /*19070*/  ISETP.NE.AND P0, PT, R4, 0x2, PT ;  /* 0x000000020400780c */ /* 0x000fc80003f05270 */
[----:B0-----:R-:W-:Y:S02]  /*19080*/  SEL R5, RZ, 0x1, P0 ;  /* 0x00000001ff057807 */ /* 0x001fe40000000000 */
[----:B------:R-:W-:Y:S02]  /*19090*/  SEL R4, R4, RZ, P0 ;  /* 0x000000ff04047207 */ /* 0x000fe40000000000 */
[----:B------:R-:W-:Y:S02]  /*190a0*/  LOP3.LUT R0, R0, R5, RZ, 0x3c, !PT ;  /* 0x0000000500007212 */ /* 0x000fe400078e3cff */
[----:B------:R-:W-:Y:S02]  /*190b0*/  LEA R3, R4, R3, 0x3 ;  /* 0x0000000304037211 */ /* 0x000fe400078e18ff */
[----:B------:R-:W-:-:S07]  /*190c0*/  SHF.L.U32 R0, R0, 0x1f, RZ ;  /* 0x0000001f00007819 */ /* 0x000fce00000006ff */
.L_x_571:
[----:B0-----:R0:W1:Y:S02]  /*190d0*/  SYNCS.PHASECHK.TRANS64.TRYWAIT P0, [R3+URZ], R0 ;  /* 0x00000000030075a7 */ /* 0x001064000800017f */
[----:B-1----:R-:W-:Y:S05]  /*190e0*/  @!P0 NANOSLEEP.SYNCS 0x989680 ;  /* 0x009896800000895d */ /* 0x002fea0003900000 */
[----:B------:R-:W1:Y:S02]  /*190f0*/  @!P0 SYNCS.PHASECHK.TRANS64 P0, [R3+URZ], R0 ;  /* 0x00000000030085a7 */ /* 0x000e64000800007f */
[----:B-1----:R-:W-:Y:S05]  /*19100*/  @!P0 BRA `(.L_x_571) ;  /* 0xfffffffc00f08947 */ /* 0x002fea000383ffff */
.L_x_568:
[----:B------:R-:W-:Y:S05]  /*19110*/  BSYNC B0 ;  /* 0x0000000000007941 */ /* 0x000fea0003800000 */
.L_x_567:
[----:B------:R-:W-:Y:S05]  /*19120*/  EXIT ;  /* 0x000000000000794d */ /* 0x000fea0003800000 */
.L_x_21:
[----:B-1----:R1:W2:Y:S02]  /*19130*/  SYNCS.PHASECHK.TRANS64.TRYWAIT P1, [R3+URZ], R2 ;  /* 0x00000002030075a7 */ /* 0x0022a4000802017f */
[----:B--2---:R-:W-:Y:S05]  /*19140*/  @!P1 NANOSLEEP.SYNCS 0x989680 ;  /* 0x009896800000995d */ /* 0x004fea0003900000 */
[----:B------:R-:W2:Y:S02]  /*19150*/  @!P1 SYNCS.PHASECHK.TRANS64 P1, [R3+URZ], R2 ;  /* 0x00000002030095a7 */ /* 0x000ea4000802007f */
[----:B--2---:R-:W-:Y:S05]  /*19160*/  @!P1 BRA `(.L_x_21) ;  /* 0xfffffffc00f09947 */ /* 0x004fea000383ffff */
[----:B------:R-:W-:Y:S05]  /*19170*/  BRA `(.L_x_20) ;  /* 0xfffffe8000f47947 */ /* 0x000fea000383ffff */
.L_x_26:
[----:B-1----:R1:W2:Y:S02]  /*19180*/  SYNCS.PHASECHK.TRANS64.TRYWAIT P1, [R5+URZ], R6 ;  /* 0x00000006050075a7 */ /* 0x0022a4000802017f */
[----:B--2---:R-:W-:Y:S05]  /*19190*/  @!P1 NANOSLEEP.SYNCS 0x989680 ;  /* 0x009896800000995d */ /* 0x004fea0003900000 */
[----:B------:R-:W2:Y:S02]  /*191a0*/  @!P1 SYNCS.PHASECHK.TRANS64 P1, [R5+URZ], R6 ;  /* 0x00000006050095a7 */ /* 0x000ea4000802007f */
[----:B--2---:R-:W-:Y:S05]  /*191b0*/  @!P1 BRA `(.L_x_26) ;  /* 0xfffffffc00f09947 */ /* 0x004fea000383ffff */
[----:B------:R-:W-:Y:S05]  /*191c0*/  BRA `(.L_x_25) ;  /* 0xfffffeb800947947 */ /* 0x000fea000383ffff */
.L_x_555:
[----:B------:R-:W-:Y:S01]  /*191d0*/  BSSY B1, `(.L_x_572) ;  /* 0x0000006000017945 */ /* 0x000fe20003800000 */
[----:B------:R-:W-:-:S07]  /*191e0*/  IMAD.MOV.U32 R15, RZ, RZ, -0x1 ;  /* 0xffffffffff0f7424 */ /* 0x000fce00078e00ff */
[----:B------:R-:W-:Y:S05]  /*191f0*/  WARPSYNC.COLLECTIVE R15, `(.L_x_573) ;  /* 0x000000000f0c7348 */ /* 0x000fea0003c00000 */
[----:B------:R-:W-:Y:S02]  /*19200*/  ELECT P6, UR62, PT ;  /* 0x00000000003e782f */ /* 0x000fe400038c0000 */
[----:B------:R-:W-:Y:S01]  /*19210*/  MOV R14, UR62 ;  /* 0x0000003e000e7c02 */ /* 0x000fe20008000f00 */
[----:B------:R-:W-:Y:S10]  /*19220*/  ENDCOLLECTIVE ;  /* 0x000000000000791b */ /* 0x000ff40003800000 */
.L_x_573:
[----:B------:R-:W-:Y:S05]  /*19230*/  BSYNC B1 ;  /* 0x0000000000017941 */ /* 0x000fea0003800000 */
.L_x_572:
[----:B------:R-:W-:Y:S05]  /*19240*/  BRA `(.L_x_574) ;  /* 0xfffffff0006c7947 */ /* 0x000fea000383ffff */
.L_x_558:
[----:B0-----:R0:W1:Y:S02]  /*19250*/  SYNCS.PHASECHK.TRANS64.TRYWAIT P0, [R14+URZ+0x10], R15 ;  /* 0x0000100f0e0075a7 */ /* 0x001064000800017f */
[----:B-1----:R-:W-:Y:S05]  /*19260*/  @!P0 NANOSLEEP.SYNCS 0x989680 ;  /* 0x009896800000895d */ /* 0x002fea0003900000 */
[----:B------:R-:W1:Y:S02]  /*19270*/  @!P0 SYNCS.PHASECHK.TRANS64 P0, [R14+URZ+0x10], R15 ;  /* 0x0000100f0e0085a7 */ /* 0x000e64000800007f */
[----:B-1----:R-:W-:Y:S05]  /*19280*/  @!P0 BRA `(.L_x_558) ;  /* 0xfffffffc00f08947 */ /* 0x002fea000383ffff */
[----:B------:R-:W-:Y:S05]  /*19290*/  BRA `(.L_x_575) ;  /* 0xfffffff0009c7947 */ /* 0x000fea000383ffff */
.L_x_566:
[----:B------:R-:W-:Y:S01]  /*192a0*/  BSSY B0, `(.L_x_576) ;  /* 0x0000006000007945 */ /* 0x000fe20003800000 */
[----:B------:R-:W-:-:S07]  /*192b0*/  IMAD.MOV.U32 R15, RZ, RZ, -0x1 ;  /* 0xffffffffff0f7424 */ /* 0x000fce00078e00ff */
[----:B------:R-:W-:Y:S05]  /*192c0*/  WARPSYNC.COLLECTIVE R15, `(.L_x_577) ;  /* 0x000000000f0c7348 */ /* 0x000fea0003c00000 */
[----:B------:R-:W-:Y:S02]  /*192d0*/  ELECT P6, UR62, PT ;  /* 0x00000000003e782f */ /* 0x000fe400038c0000 */
[----:B------:R-:W-:Y:S01]  /*192e0*/  MOV R14, UR62 ;  /* 0x0000003e000e7c02 */ /* 0x000fe20008000f00 */
[----:B------:R-:W-:Y:S10]  /*192f0*/  ENDCOLLECTIVE ;  /* 0x000000000000791b */ /* 0x000ff40003800000 */
.L_x_577:
[----:B------:R-:W-:Y:S05]  /*19300*/  BSYNC B0 ;  /* 0x0000000000007941 */ /* 0x000fea0003800000 */
.L_x_576:
[----:B------:R-:W-:Y:S05]  /*19310*/  BRA `(.L_x_578) ;  /* 0xfffffffc00147947 */ /* 0x000fea000383ffff */
.L_x_570:
[----:B0-----:R0:W1:Y:S02]  /*19320*/  SYNCS.PHASECHK.TRANS64.TRYWAIT P0, [R5+URZ], R2 ;  /* 0x00000002050075a7 */ /* 0x001064000800017f */
[----:B-1----:R-:W-:Y:S05]  /*19330*/  @!P0 NANOSLEEP.SYNCS 0x989680 ;  /* 0x009896800000895d */ /* 0x002fea0003900000 */
[----:B------:R-:W1:Y:S02]  /*19340*/  @!P0 SYNCS.PHASECHK.TRANS64 P0, [R5+URZ], R2 ;  /* 0x00000002050085a7 */ /* 0x000e64000800007f */
[----:B-1----:R-:W-:Y:S05]  /*19350*/  @!P0 BRA `(.L_x_570) ;  /* 0xfffffffc00f08947 */ /* 0x002fea000383ffff */
[----:B------:R-:W-:Y:S05]  /*19360*/  BRA `(.L_x_579) ;  /* 0xfffffffc003c7947 */ /* 0x000fea000383ffff */
.L_x_580:
[----:B------:R-:W-:-:S00]  /*19370*/  BRA `(.L_x_580) ;  /* 0xfffffffc00fc7947 */ /* 0x000fc0000383ffff */
[----:B------:R-:W-:-:S00]  /*19380*/  NOP ;  /* 0x0000000000007918 */ /* 0x000fc00000000000 */
[----:B------:R-:W-:-:S00]  /*19390*/  NOP ;  /* 0x0000000000007918 */ /* 0x000fc00000000000 */
[----:B------:R-:W-:-:S00]  /*193a0*/  NOP ;  /* 0x0000000000007918 */ /* 0x000fc00000000000 */
[----:B------:R-:W-:-:S00]  /*193b0*/  NOP ;  /* 0x0000000000007918 */ /* 0x000fc00000000000 */
[----:B------:R-:W-:-:S00]  /*193c0*/  NOP ;  /* 0x0000000000007918 */ /* 0x000fc00000000000 */
[----:B------:R-:W-:-:S00]  /*193d0*/  NOP ;  /* 0x0000000000007918 */ /* 0x000fc00000000000 */
[----:B------:R-:W-:-:S00]  /*193e0*/  NOP ;  /* 0x0000000000007918 */ /* 0x000fc00000000000 */
[----:B------:R-:W-:-:S00]  /*193f0*/  NOP ;  /* 0x0000000000007918 */ /* 0x000fc00000000000 */
.L_x_581:


//--------------------- .nv.global.init           --------------------------
	.section	.nv.global.init,"aw",@progbits
.nv.global.init:
	.type		$str$22,@object
	.size		$str$22,($str$23 - $str$22)
$str$22:
        /*0000*/ 	.byte	0x6b, 0x5f, 0x74, 0x69, 0x6c, 0x65, 0x5f, 0x63, 0x6f, 0x75, 0x6e, 0x74, 0x20, 0x3e, 0x3d, 0x20
        /*0010*/ 	.byte	0x31, 0x00
	.type		$str$23,@object
	.size		$str$23,(__unnamed_1 - $str$23)
$str$23:
        /*0012*/ 	.byte	0x2f, 0x74, 0x6d, 0x70, 0x2f, 0x63, 0x75, 0x74, 0x6c, 0x61, 0x73, 0x73, 0x5f, 0x73, 0x77, 0x65
        /*0022*/ 	.byte	0x65, 0x70, 0x5f, 0x73, 0x72, 0x63, 0x2f, 0x69, 0x6e, 0x63, 0x6c, 0x75, 0x64, 0x65, 0x2f, 0x63
        /*0032*/ 	.byte	0x75, 0x74, 0x6c, 0x61, 0x73, 0x73, 0x2f, 0x67, 0x65, 0x6d, 0x6d, 0x2f, 0x63, 0x6f, 0x6c, 0x6c
        /*0042*/ 	.byte	0x65, 0x63, 0x74, 0x69, 0x76, 0x65, 0x2f, 0x73, 0x6d, 0x39, 0x30, 0x5f, 0x6d, 0x6d, 0x61, 0x5f
        /*0052*/ 	.byte	0x74, 0x6d, 0x61, 0x5f, 0x67, 0x6d, 0x6d, 0x61, 0x5f, 0x73, 0x73, 0x5f, 0x77, 0x61, 0x72, 0x70
        /*0062*/ 	.byte	0x73, 0x70, 0x65, 0x63, 0x69, 0x61, 0x6c, 0x69, 0x7a, 0x65, 0x64, 0x2e, 0x68, 0x70, 0x70, 0x00
	.type		__unnamed_1,@object
	.size		__unnamed_1,(.L_0 - __unnamed_1)
__unnamed_1:
        /* <DEDUP_REMOVED lines=174> */
        /*0b52*/ 	.byte	0x00
.L_0:


//--------------------- .nv.shared._ZN7cutlass13device_kernelINS_4gemm6kernel13GemmUniversalIN4cute5tupleIJiiiiEEENS1_10collective13CollectiveMmaINS1_34MainloopSm90TmaGmmaWarpSpecializedILi2ENS5_IJNS4_1CILi2EEENSA_ILi1EEESC_EEENS1_35KernelTmaWarpSpecializedCooperativeEEENS5_IJNSA_ILi128EEENSA_ILi512EEESG_EEEaNS5_IJlSC_lEEEaSJ_NS4_8TiledMMAINS4_8MMA_AtomIJNS4_4SM904GMMA27MMA_64x256x32_S32S8S8_SS_TNEEEENS4_6LayoutISD_NS5_IJSC_NSA_ILi0EEESR_EEEEENS5_IJNS4_10UnderscoreESU_SU_EEEEENS4_13SM90_TMA_LOADENS4_14ComposedLayoutINS4_7SwizzleILi3ELi4ELi3EEENS4_18smem_ptr_flag_bitsILi8EEENSQ_INS5_IJNSA_ILi8EEESG_EEENS5_IJSG_SC_EEEEEEEvNS4_8identityENS4_23SM90_TMA_LOAD_MULTICASTES17_vS18_EENS_8epilogue10collective6detail29Sm90TmaWarpSpecializedAdapterINS1C_15DefaultEpilogueIaSJ_SJ_NS1B_6thread17LinearCombinationIaLi1EiiLNS1G_9ScaleType4KindE0ELNS_15FloatRoundStyleE2EaEENS1_15EpilogueDefaultEEEEEvvEEEEvNT_6ParamsE --------------------------
	.section	.nv.shared._ZN7cutlass13device_kernelINS_4gemm6kernel13GemmUniversalIN4cute5tupleIJiiiiEEENS1_10collective13CollectiveMmaINS1_34MainloopSm90TmaGmmaWarpSpecializedILi2ENS5_IJNS4_1CILi2EEENSA_ILi1EEESC_EEENS1_35KernelTmaWarpSpecializedCooperativeEEENS5_IJNSA_ILi128EEENSA_ILi512EEESG_EEEaNS5_IJlSC_lEEEaSJ_NS4_8TiledMMAINS4_8MMA_AtomIJNS4_4SM904GMMA27MMA_64x256x32_S32S8S8_SS_TNEEEENS4_6LayoutISD_NS5_IJSC_NSA_ILi0EEESR_EEEEENS5_IJNS4_10UnderscoreESU_SU_EEEEENS4_13SM90_TMA_LOADENS4_14ComposedLayoutINS4_7SwizzleILi3ELi4ELi3EEENS4_18smem_ptr_flag_bitsILi8EEENSQ_INS5_IJNSA_ILi8EEESG_EEENS5_IJSG_SC_EEEEEEEvNS4_8identityENS4_23SM90_TMA_LOAD_MULTICASTES17_vS18_EENS_8epilogue10collective6detail29Sm90TmaWarpSpecializedAdapterINS1C_15DefaultEpilogueIaSJ_SJ_NS1B_6thread17LinearCombinationIaLi1EiiLNS1G_9ScaleType4KindE0ELNS_15FloatRoundStyleE2EaEENS1_15EpilogueDefaultEEEEEvvEEEEvNT_6ParamsE,"aw",@nobits
	.sectionflags	@""
	.align	16
	.zero		1024


//--------------------- .nv.shared.reserved.0     --------------------------
	.section	.nv.shared.reserved.0,"aw",@nobits
	.weak		__nv_reservedSMEM_offset_0_alias
	.size		__nv_reservedSMEM_offset_0_alias, 0, 0
	.other		__nv_reservedSMEM_offset_0_alias,@"STO_CUDA_RESERVED_SHARED STV_DEFAULT"
__nv_reservedSMEM_offset_0_alias:
	.zero		0


//--------------------- .nv.global                --------------------------
	.section	.nv.global,"aw",@nobits
.nv.global:
	.type		_ZN40_INTERNAL_8e886280_4_k_cu_52864bdc_116534cute1_E,@object
	.size		_ZN40_INTERNAL_8e886280_4_k_cu_52864bdc_116534cute1_E,(_ZN40_INTERNAL_8e886280_4_k_cu_52864bdc_116534cuda3std3__45__cpo6cbeginE - _ZN40_INTERNAL_8e886280_4_k_cu_52864bdc_116534cute1_E)
_ZN40_INTERNAL_8e886280_4_k_cu_52864bdc_116534cute1_E:
	.zero		1
	.type		_ZN40_INTERNAL_8e886280_4_k_cu_52864bdc_116534cuda3std3__45__cpo6cbeginE,@object
	.size		_ZN40_INTERNAL_8e886280_4_k_cu_52864bdc_116534cuda3std3__45__cpo6cbeginE,(_ZN40_INTERNAL_8e886280_4_k_cu_52864bdc_116534cuda3std3__48in_placeE - _ZN40_INTERNAL_8e886280_4_k_cu_52864bdc_116534cuda3std3__45__cpo6cbeginE)
_ZN40_INTERNAL_8e886280_4_k_cu_52864bdc_116534cuda3std3__45__cpo6cbeginE:
	.zero		1
	.type		_ZN40_INTERNAL_8e886280_4_k_cu_52864bdc_116534cuda3std3__48in_placeE,@object
	.size		_ZN40_INTERNAL_8e886280_4_k_cu_52864bdc_116534cuda3std3__48in_placeE,(_ZN40_INTERNAL_8e886280_4_k_cu_52864bdc_116534cuda3std6ranges3__45__cpo9iter_moveE - _ZN40_INTERNAL_8e886280_4_k_cu_52864bdc_116534cuda3std3__48in_placeE)
_ZN40_INTERNAL_8e886280_4_k_cu_52864bdc_116534cuda3std3__48in_placeE:
	.zero		1
	.type		_ZN40_INTERNAL_8e886280_4_k_cu_52864bdc_116534cuda3std6ranges3__45__cpo9iter_moveE,@object
	.size		_ZN40_INTERNAL_8e886280_4_k_cu_52864bdc_116534cuda3std6ranges3__45__cpo9iter_moveE,(_ZN40_INTERNAL_8e886280_4_k_cu_52864bdc_116534cuda3std3__45__cpo5beginE - _ZN40_INTERNAL_8e886280_4_k_cu_52864bdc_116534cuda3std6ranges3__45__cpo9iter_moveE)
_ZN40_INTERNAL_8e886280_4_k_cu_52864bdc_116534cuda3std6ranges3__45__cpo9iter_moveE:
	.zero		1
	.type		_ZN40_INTERNAL_8e886280_4_k_cu_52864bdc_116534cuda3std3__45__cpo5beginE,@object
	.size		_ZN40_INTERNAL_8e886280_4_k_cu_52864bdc_116534cuda3std3__45__cpo5beginE,(_ZN40_INTERNAL_8e886280_4_k_cu_52864bdc_116534cuda3std3__442_GLOBAL__N__8e886280_4_k_cu_52864bdc_116536ignoreE - _ZN40_INTERNAL_8e886280_4_k_cu_52864bdc_116534cuda3std3__45__cpo5beginE)
_ZN40_INTERNAL_8e886280_4_k_cu_52864bdc_116534cuda3std3__45__cpo5beginE:
	.zero		1
	.type		_ZN40_INTERNAL_8e886280_4_k_cu_52864bdc_116534cuda3std3__442_GLOBAL__N__8e886280_4_k_cu_52864bdc_116536ignoreE,@object
	.size		_ZN40_INTERNAL_8e886280_4_k_cu_52864bdc_116534cuda3std3__442_GLOBAL__N__8e886280_4_k_cu_52864bdc_116536ignoreE,(_ZN40_INTERNAL_8e886280_4_k_cu_52864bdc_116534cute7productE - _ZN40_INTERNAL_8e886280_4_k_cu_52864bdc_116534cuda3std3__442_GLOBAL__N__8e886280_4_k_cu_52864bdc_116536ignoreE)
_ZN40_INTERNAL_8e886280_4_k_cu_52864bdc_116534cuda3std3__442_GLOBAL__N__8e886280_4_k_cu_52864bdc_116536ignoreE:
	.zero		1
	.type		_ZN40_INTERNAL_8e886280_4_k_cu_52864bdc_116534cute7productE,@object
	.size		_ZN40_INTERNAL_8e886280_4_k_cu_52864bdc_116534cute7productE,(_ZN40_INTERNAL_8e886280_4_k_cu_52864bdc_116534cuda3std3__45__cpo3endE - _ZN40_INTERNAL_8e886280_4_k_cu_52864bdc_116534cute7productE)
_ZN40_INTERNAL_8e886280_4_k_cu_52864bdc_116534cute7productE:
	.zero		1
	.type		_ZN40_INTERNAL_8e886280_4_k_cu_52864bdc_116534cuda3std3__45__cpo3endE,@object
	.size		_ZN40_INTERNAL_8e886280_4_k_cu_52864bdc_116534cuda3std3__45__cpo3endE,(_ZN40_INTERNAL_8e886280_4_k_cu_52864bdc_116534cuda3std3__419piecewise_constructE - _ZN40_INTERNAL_8e886280_4_k_cu_52864bdc_116534cuda3std3__45__cpo3endE)
_ZN40_INTERNAL_8e886280_4_k_cu_52864bdc_116534cuda3std3__45__cpo3endE:
	.zero		1
	.type		_ZN40_INTERNAL_8e886280_4_k_cu_52864bdc_116534cuda3std3__419piecewise_constructE,@object
	.size		_ZN40_INTERNAL_8e886280_4_k_cu_52864bdc_116534cuda3std3__419piecewise_constructE,(_ZN40_INTERNAL_8e886280_4_k_cu_52864bdc_116534cuda3std3__45__cpo4cendE - _ZN40_INTERNAL_8e886280_4_k_cu_52864bdc_116534cuda3std3__419piecewise_constructE)
_ZN40_INTERNAL_8e886280_4_k_cu_52864bdc_116534cuda3std3__419piecewise_constructE:
	.zero		1
	.type		_ZN40_INTERNAL_8e886280_4_k_cu_52864bdc_116534cuda3std3__45__cpo4cendE,@object
	.size		_ZN40_INTERNAL_8e886280_4_k_cu_52864bdc_116534cuda3std3__45__cpo4cendE,(_ZN40_INTERNAL_8e886280_4_k_cu_52864bdc_116534cuda3std6ranges3__45__cpo4swapE - _ZN40_INTERNAL_8e886280_4_k_cu_52864bdc_116534cuda3std3__45__cpo4cendE)
_ZN40_INTERNAL_8e886280_4_k_cu_52864bdc_116534cuda3std3__45__cpo4cendE:
	.zero		1
	.type		_ZN40_INTERNAL_8e886280_4_k_cu_52864bdc_116534cuda3std6ranges3__45__cpo4swapE,@object
	.size		_ZN40_INTERNAL_8e886280_4_k_cu_52864bdc_116534cuda3std6ranges3__45__cpo4swapE,(.L_8 - _ZN40_INTERNAL_8e886280_4_k_cu_52864bdc_116534cuda3std6ranges3__45__cpo4swapE)
_ZN40_INTERNAL_8e886280_4_k_cu_52864bdc_116534cuda3std6ranges3__45__cpo4swapE:
	.zero		1
.L_8:


//--------------------- .nv.constant0._ZN7cutlass13device_kernelINS_4gemm6kernel13GemmUniversalIN4cute5tupleIJiiiiEEENS1_10collective13CollectiveMmaINS1_34MainloopSm90TmaGmmaWarpSpecializedILi2ENS5_IJNS4_1CILi2EEENSA_ILi1EEESC_EEENS1_35KernelTmaWarpSpecializedCooperativeEEENS5_IJNSA_ILi128EEENSA_ILi512EEESG_EEEaNS5_IJlSC_lEEEaSJ_NS4_8TiledMMAINS4_8MMA_AtomIJNS4_4SM904GMMA27MMA_64x256x32_S32S8S8_SS_TNEEEENS4_6LayoutISD_NS5_IJSC_NSA_ILi0EEESR_EEEEENS5_IJNS4_10UnderscoreESU_SU_EEEEENS4_13SM90_TMA_LOADENS4_14ComposedLayoutINS4_7SwizzleILi3ELi4ELi3EEENS4_18smem_ptr_flag_bitsILi8EEENSQ_INS5_IJNSA_ILi8EEESG_EEENS5_IJSG_SC_EEEEEEEvNS4_8identityENS4_23SM90_TMA_LOAD_MULTICASTES17_vS18_EENS_8epilogue10collective6detail29Sm90TmaWarpSpecializedAdapterINS1C_15DefaultEpilogueIaSJ_SJ_NS1B_6thread17LinearCombinationIaLi1EiiLNS1G_9ScaleType4KindE0ELNS_15FloatRoundStyleE2EaEENS1_15EpilogueDefaultEEEEEvvEEEEvNT_6ParamsE --------------------------
	.section	.nv.constant0._ZN7cutlass13device_kernelINS_4gemm6kernel13GemmUniversalIN4cute5tupleIJiiiiEEENS1_10collective13CollectiveMmaINS1_34MainloopSm90TmaGmmaWarpSpecializedILi2ENS5_IJNS4_1CILi2EEENSA_ILi1EEESC_EEENS1_35KernelTmaWarpSpecializedCooperativeEEENS5_IJNSA_ILi128EEENSA_ILi512EEESG_EEEaNS5_IJlSC_lEEEaSJ_NS4_8TiledMMAINS4_8MMA_AtomIJNS4_4SM904GMMA27MMA_64x256x32_S32S8S8_SS_TNEEEENS4_6LayoutISD_NS5_IJSC_NSA_ILi0EEESR_EEEEENS5_IJNS4_10UnderscoreESU_SU_EEEEENS4_13SM90_TMA_LOADENS4_14ComposedLayoutINS4_7SwizzleILi3ELi4ELi3EEENS4_18smem_ptr_flag_bitsILi8EEENSQ_INS5_IJNSA_ILi8EEESG_EEENS5_IJSG_SC_EEEEEEEvNS4_8identityENS4_23SM90_TMA_LOAD_MULTICASTES17_vS18_EENS_8epilogue10collective6detail29Sm90TmaWarpSpecializedAdapterINS1C_15DefaultEpilogueIaSJ_SJ_NS1B_6thread17LinearCombinationIaLi1EiiLNS1G_9ScaleType4KindE0ELNS_15FloatRoundStyleE2EaEENS1_15EpilogueDefaultEEEEEvvEEEEvNT_6ParamsE,"a",@progbits
	.sectionflags	@""
	.align	4
.nv.constant0._ZN7cutlass13device_kernelINS_4gemm6kernel13GemmUniversalIN4cute5tupleIJiiiiEEENS1_10collective13CollectiveMmaINS1_34MainloopSm90TmaGmmaWarpSpecializedILi2ENS5_IJNS4_1CILi2EEENSA_ILi1EEESC_EEENS1_35KernelTmaWarpSpecializedCooperativeEEENS5_IJNSA_ILi128EEENSA_ILi512EEESG_EEEaNS5_IJlSC_lEEEaSJ_NS4_8TiledMMAINS4_8MMA_AtomIJNS4_4SM904GMMA27MMA_64x256x32_S32S8S8_SS_TNEEEENS4_6LayoutISD_NS5_IJSC_NSA_ILi0EEESR_EEEEENS5_IJNS4_10UnderscoreESU_SU_EEEEENS4_13SM90_TMA_LOADENS4_14ComposedLayoutINS4_7SwizzleILi3ELi4ELi3EEENS4_18smem_ptr_flag_bitsILi8EEENSQ_INS5_IJNSA_ILi8EEESG_EEENS5_IJSG_SC_EEEEEEEvNS4_8identityENS4_23SM90_TMA_LOAD_MULTICASTES17_vS18_EENS_8epilogue10collective6detail29Sm90TmaWarpSpecializedAdapterINS1C_15DefaultEpilogueIaSJ_SJ_NS1B_6thread17LinearCombinationIaLi1EiiLNS1G_9ScaleType4KindE0ELNS_15FloatRoundStyleE2EaEENS1_15EpilogueDefaultEEEEEvvEEEEvNT_6ParamsE:
	.zero		1664


//--------------------- SYMBOLS --------------------------

	.type		.nv.reservedSmem.offset0,@object
	.size		.nv.reservedSmem.offset0,0x4
	.type		__assertfail,@function
